def attn_fwd(
    Q,
    K,
    V,
    Out,
    Lse,
    sm_scale,
    stride_qz,
    stride_qh,
    stride_qm,
    stride_qk,
    stride_kz,
    stride_kh,
    stride_kn,
    stride_kk,
    stride_vz,
    stride_vh,
    stride_vn,
    stride_vk,
    stride_oz,
    stride_oh,
    stride_om,
    stride_ok,
    seqlen_q,
    seqlen_k,
    BLOCK_M: tl.constexpr,
    BLOCK_N: tl.constexpr,
    HEAD_DIM: tl.constexpr,
    CAUSAL: tl.constexpr,
):
    start_m = tl.program_id(0)
    off_hz = tl.program_id(1)
    q_off = off_hz * stride_qh
    k_off = off_hz * stride_kh
    v_off = off_hz * stride_vh
    offs_m = start_m * BLOCK_M + tl.arange(0, BLOCK_M)
    offs_d = tl.arange(0, HEAD_DIM)
    offs_n = tl.arange(0, BLOCK_N)
    q_ptrs = Q + q_off + offs_m[:, None] * stride_qm + offs_d[None, :] * stride_qk
    k_ptrs = K + k_off + offs_d[:, None] * stride_kk + offs_n[None, :] * stride_kn
    v_ptrs = V + v_off + offs_n[:, None] * stride_vn + offs_d[None, :] * stride_vk
    m_i = tl.full([BLOCK_M], float("-inf"), dtype=tl.float32)
    l_i = tl.zeros([BLOCK_M], dtype=tl.float32) + 1.0
    acc = tl.zeros([BLOCK_M, HEAD_DIM], dtype=tl.float32)
    q = tl.load(q_ptrs)
    acc, l_i, m_i = _attn_fwd_inner(
        acc,
        l_i,
        m_i,
        q,
        k_ptrs,
        v_ptrs,
        sm_scale,
        stride_kn,
        stride_vn,
        start_m,
        seqlen_k,
        BLOCK_M,
        BLOCK_N,
        HEAD_DIM,
        CAUSAL,
    )
    acc = acc / l_i[:, None]
    lse = m_i + tl.math.log2(l_i) / 1.4426950408889634
    o_ptrs = (
        Out
        + off_hz * stride_oh
        + offs_m[:, None] * stride_om
        + offs_d[None, :] * stride_ok
    )
    tl.store(o_ptrs, acc.to(Out.dtype.element_ty))
    tl.store(Lse + off_hz * seqlen_q + offs_m, lse)

# config = {"BLOCK_M": 128, "BLOCK_N": 128, "HEAD_DIM": 16, "arch": "sm_100", "causal": true, "dtype": "bf16", "num_stages": 2, "num_warps": 4}
# arch = sm_100


// ===== COMPILED SASS (sm_100a) =====

	.target	sm_100a

	.elftype	@"ET_EXEC"


//--------------------- .note.nv.tkinfo           --------------------------
	.section	.note.nv.tkinfo,"",@"SHT_NOTE"
	.sectionflags	@"SHF_NOTE_NV_TKINFO"
	.tkinfo
        /*0018*/ 	.word	0x00000081
        /*0030*/ 	.string	""
        /*0030*/ 	.string	"ptxas-blackwell"
        /*0030*/ 	.string	"Cuda compilation tools, release 12.9, V12.9.86"
        /*0030*/ 	.string	"Build cuda_12.9.r12.9/compiler.36037853_0"
        /*0030*/ 	.string	"-v  -suppress-debug-info  -lineinfo  -arch sm_100a "



//--------------------- .note.nv.cuver            --------------------------
	.section	.note.nv.cuver,"",@"SHT_NOTE"
	.sectionflags	@"SHF_NOTE_NV_CUVER"
        /*0018*/ 	.short	0x0001
        /*001a*/ 	.short	0x0064
        /*001c*/ 	.short	0x0001
        /*001e*/ 	.short	0x0000
        /*0020*/ 	.short	0x0001
        /*0022*/ 	.short	0x0000


//--------------------- .nv.info                  --------------------------
	.section	.nv.info,"",@"SHT_CUDA_INFO"
	.align	4


	//----- nvinfo : EIATTR_REGCOUNT
	.align		4
        /*0000*/ 	.byte	0x04, 0x2f
        /*0002*/ 	.short	(.L_5 - .L_4)
	.align		4
.L_4:
        /*0004*/ 	.word	index@(attn_fwd)
        /*0008*/ 	.word	0x000000ff


	//----- nvinfo : EIATTR_FRAME_SIZE
	.align		4
.L_5:
        /*000c*/ 	.byte	0x04, 0x11
        /*000e*/ 	.short	(.L_7 - .L_6)
	.align		4
.L_6:
        /*0010*/ 	.word	index@($__internal_2_$__cuda_sm10x_tcgen05_guardrail_trap_unallocated_columns_being_dealloced)
        /*0014*/ 	.word	0x00000148


	//----- nvinfo : EIATTR_FRAME_SIZE
	.align		4
.L_7:
        /*0018*/ 	.byte	0x04, 0x11
        /*001a*/ 	.short	(.L_9 - .L_8)
	.align		4
.L_8:
        /*001c*/ 	.word	index@($__internal_1_$__cuda_sm10x_tcgen05_guardrail_trap_phase_invalid_during_alloc)
        /*0020*/ 	.word	0x00000148


	//----- nvinfo : EIATTR_FRAME_SIZE
	.align		4
.L_9:
        /*0024*/ 	.byte	0x04, 0x11
        /*0026*/ 	.short	(.L_11 - .L_10)
	.align		4
.L_10:
        /*0028*/ 	.word	index@($__internal_0_$__cuda_sm10x_tcgen05_guardrail_trap_col_being_dealloced_not_returned_by_alloc)
        /*002c*/ 	.word	0x00000148


	//----- nvinfo : EIATTR_FRAME_SIZE
	.align		4
.L_11:
        /*0030*/ 	.byte	0x04, 0x11
        /*0032*/ 	.short	(.L_13 - .L_12)
	.align		4
.L_12:
        /*0034*/ 	.word	index@(attn_fwd)
        /*0038*/ 	.word	0x00000148


	//----- nvinfo : EIATTR_MIN_STACK_SIZE
	.align		4
.L_13:
        /*003c*/ 	.byte	0x04, 0x12
        /*003e*/ 	.short	(.L_15 - .L_14)
	.align		4
.L_14:
        /*0040*/ 	.word	index@(attn_fwd)
        /*0044*/ 	.word	0x00000148
.L_15:


//--------------------- .nv.info.attn_fwd         --------------------------
	.section	.nv.info.attn_fwd,"",@"SHT_CUDA_INFO"
	.sectionflags	@""
	.align	4


	//----- nvinfo : EIATTR_CUDA_API_VERSION
	.align		4
        /*0000*/ 	.byte	0x04, 0x37
        /*0002*/ 	.short	(.L_17 - .L_16)
.L_16:
        /*0004*/ 	.word	0x00000081


	//----- nvinfo : EIATTR_KPARAM_INFO
	.align		4
.L_17:
        /*0008*/ 	.byte	0x04, 0x17
        /*000a*/ 	.short	(.L_19 - .L_18)
.L_18:
        /*000c*/ 	.word	0x00000000
        /*0010*/ 	.short	0x0019
        /*0012*/ 	.short	0x0080
        /*0014*/ 	.byte	0x00, 0xf4, 0x21, 0x00


	//----- nvinfo : EIATTR_KPARAM_INFO
	.align		4
.L_19:
        /*0018*/ 	.byte	0x04, 0x17
        /*001a*/ 	.short	(.L_21 - .L_20)
.L_20:
        /*001c*/ 	.word	0x00000000
        /*0020*/ 	.short	0x0018
        /*0022*/ 	.short	0x0078
        /*0024*/ 	.byte	0x00, 0xf4, 0x21, 0x00


	//----- nvinfo : EIATTR_KPARAM_INFO
	.align		4
.L_21:
        /*0028*/ 	.byte	0x04, 0x17
        /*002a*/ 	.short	(.L_23 - .L_22)
.L_22:
        /*002c*/ 	.word	0x00000000
        /*0030*/ 	.short	0x0017
        /*0032*/ 	.short	0x0070
        /*0034*/ 	.byte	0x00, 0xf0, 0x11, 0x00


	//----- nvinfo : EIATTR_KPARAM_INFO
	.align		4
.L_23:
        /*0038*/ 	.byte	0x04, 0x17
        /*003a*/ 	.short	(.L_25 - .L_24)
.L_24:
        /*003c*/ 	.word	0x00000000
        /*0040*/ 	.short	0x0016
        /*0042*/ 	.short	0x006c
        /*0044*/ 	.byte	0x00, 0xf0, 0x11, 0x00


	//----- nvinfo : EIATTR_KPARAM_INFO
	.align		4
.L_25:
        /*0048*/ 	.byte	0x04, 0x17
        /*004a*/ 	.short	(.L_27 - .L_26)
.L_26:
        /*004c*/ 	.word	0x00000000
        /*0050*/ 	.short	0x0015
        /*0052*/ 	.short	0x0068
        /*0054*/ 	.byte	0x00, 0xf0, 0x11, 0x00


	//----- nvinfo : EIATTR_KPARAM_INFO
	.align		4
.L_27:
        /*0058*/ 	.byte	0x04, 0x17
        /*005a*/ 	.short	(.L_29 - .L_28)
.L_28:
        /*005c*/ 	.word	0x00000000
        /*0060*/ 	.short	0x0014
        /*0062*/ 	.short	0x0064
        /*0064*/ 	.byte	0x00, 0xf0, 0x11, 0x00


	//----- nvinfo : EIATTR_KPARAM_INFO
	.align		4
.L_29:
        /*0068*/ 	.byte	0x04, 0x17
        /*006a*/ 	.short	(.L_31 - .L_30)
.L_30:
        /*006c*/ 	.word	0x00000000
        /*0070*/ 	.short	0x0013
        /*0072*/ 	.short	0x0060
        /*0074*/ 	.byte	0x00, 0xf0, 0x11, 0x00


	//----- nvinfo : EIATTR_KPARAM_INFO
	.align		4
.L_31:
        /*0078*/ 	.byte	0x04, 0x17
        /*007a*/ 	.short	(.L_33 - .L_32)
.L_32:
        /*007c*/ 	.word	0x00000000
        /*0080*/ 	.short	0x0012
        /*0082*/ 	.short	0x005c
        /*0084*/ 	.byte	0x00, 0xf0, 0x11, 0x00


	//----- nvinfo : EIATTR_KPARAM_INFO
	.align		4
.L_33:
        /*0088*/ 	.byte	0x04, 0x17
        /*008a*/ 	.short	(.L_35 - .L_34)
.L_34:
        /*008c*/ 	.word	0x00000000
        /*0090*/ 	.short	0x0011
        /*0092*/ 	.short	0x0058
        /*0094*/ 	.byte	0x00, 0xf0, 0x11, 0x00


	//----- nvinfo : EIATTR_KPARAM_INFO
	.align		4
.L_35:
        /*0098*/ 	.byte	0x04, 0x17
        /*009a*/ 	.short	(.L_37 - .L_36)
.L_36:
        /*009c*/ 	.word	0x00000000
        /*00a0*/ 	.short	0x0010
        /*00a2*/ 	.short	0x0054
        /*00a4*/ 	.byte	0x00, 0xf0, 0x11, 0x00


	//----- nvinfo : EIATTR_KPARAM_INFO
	.align		4
.L_37:
        /*00a8*/ 	.byte	0x04, 0x17
        /*00aa*/ 	.short	(.L_39 - .L_38)
.L_38:
        /*00ac*/ 	.word	0x00000000
        /*00b0*/ 	.short	0x000f
        /*00b2*/ 	.short	0x0050
        /*00b4*/ 	.byte	0x00, 0xf0, 0x11, 0x00


	//----- nvinfo : EIATTR_KPARAM_INFO
	.align		4
.L_39:
        /*00b8*/ 	.byte	0x04, 0x17
        /*00ba*/ 	.short	(.L_41 - .L_40)
.L_40:
        /*00bc*/ 	.word	0x00000000
        /*00c0*/ 	.short	0x000e
        /*00c2*/ 	.short	0x004c
        /*00c4*/ 	.byte	0x00, 0xf0, 0x11, 0x00


	//----- nvinfo : EIATTR_KPARAM_INFO
	.align		4
.L_41:
        /*00c8*/ 	.byte	0x04, 0x17
        /*00ca*/ 	.short	(.L_43 - .L_42)
.L_42:
        /*00cc*/ 	.word	0x00000000
        /*00d0*/ 	.short	0x000d
        /*00d2*/ 	.short	0x0048
        /*00d4*/ 	.byte	0x00, 0xf0, 0x11, 0x00


	//----- nvinfo : EIATTR_KPARAM_INFO
	.align		4
.L_43:
        /*00d8*/ 	.byte	0x04, 0x17
        /*00da*/ 	.short	(.L_45 - .L_44)
.L_44:
        /*00dc*/ 	.word	0x00000000
        /*00e0*/ 	.short	0x000c
        /*00e2*/ 	.short	0x0044
        /*00e4*/ 	.byte	0x00, 0xf0, 0x11, 0x00


	//----- nvinfo : EIATTR_KPARAM_INFO
	.align		4
.L_45:
        /*00e8*/ 	.byte	0x04, 0x17
        /*00ea*/ 	.short	(.L_47 - .L_46)
.L_46:
        /*00ec*/ 	.word	0x00000000
        /*00f0*/ 	.short	0x000b
        /*00f2*/ 	.short	0x0040
        /*00f4*/ 	.byte	0x00, 0xf0, 0x11, 0x00


	//----- nvinfo : EIATTR_KPARAM_INFO
	.align		4
.L_47:
        /*00f8*/ 	.byte	0x04, 0x17
        /*00fa*/ 	.short	(.L_49 - .L_48)
.L_48:
        /*00fc*/ 	.word	0x00000000
        /*0100*/ 	.short	0x000a
        /*0102*/ 	.short	0x003c
        /*0104*/ 	.byte	0x00, 0xf0, 0x11, 0x00


	//----- nvinfo : EIATTR_KPARAM_INFO
	.align		4
.L_49:
        /*0108*/ 	.byte	0x04, 0x17
        /*010a*/ 	.short	(.L_51 - .L_50)
.L_50:
        /*010c*/ 	.word	0x00000000
        /*0110*/ 	.short	0x0009
        /*0112*/ 	.short	0x0038
        /*0114*/ 	.byte	0x00, 0xf0, 0x11, 0x00


	//----- nvinfo : EIATTR_KPARAM_INFO
	.align		4
.L_51:
        /*0118*/ 	.byte	0x04, 0x17
        /*011a*/ 	.short	(.L_53 - .L_52)
.L_52:
        /*011c*/ 	.word	0x00000000
        /*0120*/ 	.short	0x0008
        /*0122*/ 	.short	0x0034
        /*0124*/ 	.byte	0x00, 0xf0, 0x11, 0x00


	//----- nvinfo : EIATTR_KPARAM_INFO
	.align		4
.L_53:
        /*0128*/ 	.byte	0x04, 0x17
        /*012a*/ 	.short	(.L_55 - .L_54)
.L_54:
        /*012c*/ 	.word	0x00000000
        /*0130*/ 	.short	0x0007
        /*0132*/ 	.short	0x0030
        /*0134*/ 	.byte	0x00, 0xf0, 0x11, 0x00


	//----- nvinfo : EIATTR_KPARAM_INFO
	.align		4
.L_55:
        /*0138*/ 	.byte	0x04, 0x17
        /*013a*/ 	.short	(.L_57 - .L_56)
.L_56:
        /*013c*/ 	.word	0x00000000
        /*0140*/ 	.short	0x0006
        /*0142*/ 	.short	0x002c
        /*0144*/ 	.byte	0x00, 0xf0, 0x11, 0x00


	//----- nvinfo : EIATTR_KPARAM_INFO
	.align		4
.L_57:
        /*0148*/ 	.byte	0x04, 0x17
        /*014a*/ 	.short	(.L_59 - .L_58)
.L_58:
        /*014c*/ 	.word	0x00000000
        /*0150*/ 	.short	0x0005
        /*0152*/ 	.short	0x0028
        /*0154*/ 	.byte	0x00, 0xf0, 0x11, 0x00


	//----- nvinfo : EIATTR_KPARAM_INFO
	.align		4
.L_59:
        /*0158*/ 	.byte	0x04, 0x17
        /*015a*/ 	.short	(.L_61 - .L_60)
.L_60:
        /*015c*/ 	.word	0x00000000
        /*0160*/ 	.short	0x0004
        /*0162*/ 	.short	0x0020
        /*0164*/ 	.byte	0x00, 0xf4, 0x21, 0x00


	//----- nvinfo : EIATTR_KPARAM_INFO
	.align		4
.L_61:
        /*0168*/ 	.byte	0x04, 0x17
        /*016a*/ 	.short	(.L_63 - .L_62)
.L_62:
        /*016c*/ 	.word	0x00000000
        /*0170*/ 	.short	0x0003
        /*0172*/ 	.short	0x0018
        /*0174*/ 	.byte	0x00, 0xf4, 0x21, 0x00


	//----- nvinfo : EIATTR_KPARAM_INFO
	.align		4
.L_63:
        /*0178*/ 	.byte	0x04, 0x17
        /*017a*/ 	.short	(.L_65 - .L_64)
.L_64:
        /*017c*/ 	.word	0x00000000
        /*0180*/ 	.short	0x0002
        /*0182*/ 	.short	0x0010
        /*0184*/ 	.byte	0x00, 0xf4, 0x21, 0x00


	//----- nvinfo : EIATTR_KPARAM_INFO
	.align		4
.L_65:
        /*0188*/ 	.byte	0x04, 0x17
        /*018a*/ 	.short	(.L_67 - .L_66)
.L_66:
        /*018c*/ 	.word	0x00000000
        /*0190*/ 	.short	0x0001
        /*0192*/ 	.short	0x0008
        /*0194*/ 	.byte	0x00, 0xf4, 0x21, 0x00


	//----- nvinfo : EIATTR_KPARAM_INFO
	.align		4
.L_67:
        /*0198*/ 	.byte	0x04, 0x17
        /*019a*/ 	.short	(.L_69 - .L_68)
.L_68:
        /*019c*/ 	.word	0x00000000
        /*01a0*/ 	.short	0x0000
        /*01a2*/ 	.short	0x0000
        /*01a4*/ 	.byte	0x00, 0xf4, 0x21, 0x00


	//----- nvinfo : EIATTR_AT_ENTRY_FRAGMENTS
	.align		4
.L_69:
        /*01a8*/ 	.byte	0x04, 0x4f
        /*01aa*/ 	.short	(.L_71 - .L_70)


	//   ....[0]....
.L_70:
        /*01ac*/ 	.word	0x00000004


	//----- nvinfo : EIATTR_RESERVED_SMEM_USED
	.align		4
.L_71:
        /*01b0*/ 	.byte	0x01, 0x41
	.zero		2


	//----- nvinfo : EIATTR_SPARSE_MMA_MASK
	.align		4
        /*01b4*/ 	.byte	0x03, 0x50
        /*01b6*/ 	.short	0x0000


	//----- nvinfo : EIATTR_TCGEN05_1CTA_USED
	.align		4
        /*01b8*/ 	.byte	0x01, 0x51
	.zero		2


	//----- nvinfo : EIATTR_MAXREG_COUNT
	.align		4
        /*01bc*/ 	.byte	0x03, 0x1b
        /*01be*/ 	.short	0x00ff


	//----- nvinfo : EIATTR_NUM_BARRIERS
	.align		4
        /*01c0*/ 	.byte	0x02, 0x4c
        /*01c2*/ 	.byte	0x01
	.zero		1


	//----- nvinfo : EIATTR_ANNOTATIONS
	.align		4
        /*01c4*/ 	.byte	0x04, 0x55
        /*01c6*/ 	.short	(.L_73 - .L_72)


	//   ....[0]....
.L_72:
        /*01c8*/ 	.word	0x00000001
        /*01cc*/ 	.byte	0xc0, 0x0e, 0x00, 0x00, 0x01, 0x00, 0x00, 0x00, 0x00, 0x0f, 0x00, 0x00, 0x01, 0x00, 0x00, 0x00
        /* <DEDUP_REMOVED lines=48> */
        /*04dc*/ 	.byte	0xe0, 0xe3, 0x00, 0x00, 0x01, 0x00, 0x00, 0x00, 0x00, 0xe4, 0x00, 0x00


	//----- nvinfo : EIATTR_INT_WARP_WIDE_INSTR_OFFSETS
	.align		4
.L_73:
        /*04e8*/ 	.byte	0x04, 0x31
        /*04ea*/ 	.short	(.L_75 - .L_74)


	//   ....[0]....
.L_74:
        /*04ec*/ 	.word	0x00000b40


	//   ....[1]....
        /*04f0*/ 	.word	0x00000b60


	//   ....[2]....
        /*04f4*/ 	.word	0x00001350


	//   ....[3]....
        /*04f8*/ 	.word	0x00001470


	//   ....[4]....
        /*04fc*/ 	.word	0x00007a40


	//   ....[5]....
        /*0500*/ 	.word	0x0000f240


	//   ....[6]....
        /*0504*/ 	.word	0x0000f290


	//----- nvinfo : EIATTR_COOP_GROUP_MASK_REGIDS
	.align		4
.L_75:
        /*0508*/ 	.byte	0x04, 0x29
        /*050a*/ 	.short	(.L_77 - .L_76)


	//   ....[0]....
.L_76:
        /*050c*/ 	.word	0xffffffff


	//   ....[1]....
        /*0510*/ 	.word	0xffffffff


	//   ....[2]....
        /*0514*/ 	.word	0xffffffff


	//   ....[3]....
        /*0518*/ 	.word	0xffffffff


	//----- nvinfo : EIATTR_COOP_GROUP_INSTR_OFFSETS
	.align		4
.L_77:
        /*051c*/ 	.byte	0x04, 0x28
        /*051e*/ 	.short	(.L_79 - .L_78)


	//   ....[0]....
.L_78:
        /*0520*/ 	.word	0x00000070


	//   ....[1]....
        /*0524*/ 	.word	0x00000330


	//   ....[2]....
        /*0528*/ 	.word	0x0000f0d0


	//   ....[3]....
        /*052c*/ 	.word	0x0000f340


	//----- nvinfo : EIATTR_VRC_CTA_INIT_COUNT
	.align		4
.L_79:
        /*0530*/ 	.byte	0x02, 0x4a
        /*0532*/ 	.byte	0x80
	.zero		1


	//----- nvinfo : EIATTR_MBARRIER_INSTR_OFFSETS
	.align		4
        /*0534*/ 	.byte	0x04, 0x39
        /*0536*/ 	.short	(.L_81 - .L_80)


	//   ....[0]....
.L_80:
        /*0538*/ 	.word	0x00000fa0
        /*053c*/ 	.word	0x000000ff
        /*0540*/ 	.word	0x00000000
        /*0544*/ 	.short	0x0100
        /*0546*/ 	.byte	0x0e
	.zero		1


	//   ....[1]....
        /*0548*/ 	.word	0x000013e0
        /*054c*/ 	.word	0x000000ff
        /*0550*/ 	.word	0x00004008
        /*0554*/ 	.short	0x0100
        /*0556*/ 	.byte	0x0b
	.zero		1


	//   ....[2]....
        /*0558*/ 	.word	0x000015c0
        /*055c*/ 	.word	0x000000ff
        /*0560*/ 	.word	0x00002000
        /*0564*/ 	.short	0x0100
        /*0566*/ 	.byte	0x0b
	.zero		1


	//   ....[3]....
        /*0568*/ 	.word	0x00001700
        /*056c*/ 	.word	0x000000ff
        /*0570*/ 	.word	0x00002000
        /*0574*/ 	.short	0x010a
        /*0576*/ 	.byte	0x0b
	.zero		1


	//   ....[4]....
        /*0578*/ 	.word	0x000038d0
        /*057c*/ 	.word	0x000000ff
        /*0580*/ 	.word	0x00002000
        /*0584*/ 	.short	0x0108
        /*0586*/ 	.byte	0x0b
	.zero		1


	//   ....[5]....
        /*0588*/ 	.word	0x00007b00
        /*058c*/ 	.word	0x000000ff
        /*0590*/ 	.word	0x00004010
        /*0594*/ 	.short	0x0100
        /*0596*/ 	.byte	0x0b
	.zero		1


	//   ....[6]....
        /*0598*/ 	.word	0x00007d50
        /*059c*/ 	.word	0x000000ff
        /*05a0*/ 	.word	0x00004010
        /*05a4*/ 	.short	0x010a
        /*05a6*/ 	.byte	0x0b
	.zero		1


	//   ....[7]....
        /*05a8*/ 	.word	0x0000ba60
        /*05ac*/ 	.word	0x000000ff
        /*05b0*/ 	.word	0x00004010
        /*05b4*/ 	.short	0x0108
        /*05b6*/ 	.byte	0x0b
	.zero		1


	//   ....[8]....
        /*05b8*/ 	.word	0x0000bc00
        /*05bc*/ 	.word	0x000000ff
        /*05c0*/ 	.word	0x00000000
        /*05c4*/ 	.short	0x010a
        /*05c6*/ 	.byte	0x0e
	.zero		1


	//   ....[9]....
        /*05c8*/ 	.word	0x0000e550
        /*05cc*/ 	.word	0x000000ff
        /*05d0*/ 	.word	0x00000000
        /*05d4*/ 	.short	0x010a
        /*05d6*/ 	.byte	0x0e
	.zero		1


	//   ....[10]....
        /*05d8*/ 	.word	0x0000e880
        /*05dc*/ 	.word	0x000000ff
        /*05e0*/ 	.word	0x00004000
        /*05e4*/ 	.short	0x0108
        /*05e6*/ 	.byte	0x0b
	.zero		1


	//   ....[11]....
        /*05e8*/ 	.word	0x0000e8f0
        /*05ec*/ 	.word	0x000000ff
        /*05f0*/ 	.word	0x00004008
        /*05f4*/ 	.short	0x0108
        /*05f6*/ 	.byte	0x0b
	.zero		1


	//   ....[12]....
        /*05f8*/ 	.word	0x0000f360
        /*05fc*/ 	.word	0x000000ff
        /*0600*/ 	.word	0x00002000
        /*0604*/ 	.short	0x010a
        /*0606*/ 	.byte	0x0b
	.zero		1


	//   ....[13]....
        /*0608*/ 	.word	0x0000f390
        /*060c*/ 	.word	0x000000ff
        /*0610*/ 	.word	0x00004010
        /*0614*/ 	.short	0x010a
        /*0616*/ 	.byte	0x0b
	.zero		1


	//   ....[14]....
        /*0618*/ 	.word	0x0000f3c0
        /*061c*/ 	.word	0x000000ff
        /*0620*/ 	.word	0x00000000
        /*0624*/ 	.short	0x010a
        /*0626*/ 	.byte	0x0e
	.zero		1


	//   ....[15]....
        /*0628*/ 	.word	0x0000f3f0
        /*062c*/ 	.word	0x000000ff
        /*0630*/ 	.word	0x00000000
        /*0634*/ 	.short	0x010a
        /*0636*/ 	.byte	0x0e
	.zero		1


	//----- nvinfo : EIATTR_NUM_MBARRIERS
	.align		4
.L_81:
        /*0638*/ 	.byte	0x03, 0x38
        /*063a*/ 	.short	0xffff


	//----- nvinfo : EIATTR_EXIT_INSTR_OFFSETS
	.align		4
        /*063c*/ 	.byte	0x04, 0x1c
        /*063e*/ 	.short	(.L_83 - .L_82)


	//   ....[0]....
.L_82:
        /*0640*/ 	.word	0x0000f350


	//----- nvinfo : EIATTR_REQNTID
	.align		4
.L_83:
        /*0644*/ 	.byte	0x04, 0x10
        /*0646*/ 	.short	(.L_85 - .L_84)
.L_84:
        /*0648*/ 	.word	0x00000080
        /*064c*/ 	.word	0x00000001
        /*0650*/ 	.word	0x00000001


	//----- nvinfo : EIATTR_CRS_STACK_SIZE
	.align		4
.L_85:
        /*0654*/ 	.byte	0x04, 0x1e
        /*0656*/ 	.short	(.L_87 - .L_86)
.L_86:
        /*0658*/ 	.word	0x00000000


	//----- nvinfo : EIATTR_CBANK_PARAM_SIZE
	.align		4
.L_87:
        /*065c*/ 	.byte	0x03, 0x19
        /*065e*/ 	.short	0x0088


	//----- nvinfo : EIATTR_PARAM_CBANK
	.align		4
        /*0660*/ 	.byte	0x04, 0x0a
        /*0662*/ 	.short	(.L_89 - .L_88)
	.align		4
.L_88:
        /*0664*/ 	.word	index@(.nv.constant0.attn_fwd)
        /*0668*/ 	.short	0x0380
        /*066a*/ 	.short	0x0088


	//----- nvinfo : EIATTR_SW_WAR
	.align		4
.L_89:
        /*066c*/ 	.byte	0x04, 0x36
        /*066e*/ 	.short	(.L_91 - .L_90)
.L_90:
        /*0670*/ 	.word	0x00000008
.L_91:


//--------------------- .nv.compat                --------------------------
	.section	.nv.compat,"",@"SHT_CUDA_COMPAT_INFO"
	.align	4
        /*0000*/ 	.byte	0x02, 0x02, 0x02, 0x00, 0x02, 0x05, 0x05, 0x00, 0x02, 0x03, 0x00, 0x00, 0x02, 0x06, 0x01, 0x00


//--------------------- .nv.callgraph             --------------------------
	.section	.nv.callgraph,"",@"SHT_CUDA_CALLGRAPH"
	.align	4
	.sectionentsize	8
	.align		4
        /*0000*/ 	.word	0x00000000
	.align		4
        /*0004*/ 	.word	0xffffffff
	.align		4
        /*0008*/ 	.word	0x00000000
	.align		4
        /*000c*/ 	.word	0xfffffffe
	.align		4
        /*0010*/ 	.word	0x00000000
	.align		4
        /*0014*/ 	.word	0xfffffffd
	.align		4
        /*0018*/ 	.word	0x00000000
	.align		4
        /*001c*/ 	.word	0xfffffffc


//--------------------- .nv.constant4             --------------------------
	.section	.nv.constant4,"a",@progbits
	.align	8
	.align		8
.nv.constant4:
        /*0000*/ 	.dword	_$_str


//--------------------- .text.attn_fwd            --------------------------
	.section	.text.attn_fwd,"ax",@progbits
	.align	128
        .global         attn_fwd
        .type           attn_fwd,@function
        .size           attn_fwd,(.L_x_28 - attn_fwd)
        .other          attn_fwd,@"STO_CUDA_ENTRY STV_DEFAULT"
attn_fwd:
.text.attn_fwd:
[----:B------:R-:W0:Y:S01]  /*0000*/  LDC R1, c[0x0][0x37c] ;  /* 0x0000df00ff017b82 */ /* 0x000e220000000800 */
[----:B------:R-:W1:Y:S01]  /*0010*/  S2R R0, SR_TID.X ;  /* 0x0000000000007919 */ /* 0x000e620000002100 */
[----:B0-----:R-:W-:Y:S01]  /*0020*/  VIADD R1, R1, 0xfffffeb8 ;  /* 0xfffffeb801017836 */ /* 0x001fe20000000000 */
[----:B-1----:R-:W-:-:S13]  /*0030*/  ISETP.GE.U32.AND P0, PT, R0, 0x20, PT ;  /* 0x000000200000780c */ /* 0x002fda0003f06070 */
[----:B------:R-:W-:Y:S02]  /*0040*/  VOTEU.ANY UP0, P0 ;  /* 0x0000000000ff7886 */ /* 0x000fe40000000100 */
[----:B------:R-:W-:Y:S05]  /*0050*/  BRA.U UP0, `(.L_x_0) ;  /* 0x0000000100b87547 */ /* 0x000fea000b800000 */
[----:B------:R-:W0:Y:S01]  /*0060*/  S2UR UR6, SR_CgaCtaId ;  /* 0x00000000000679c3 */ /* 0x000e220000008800 */
[----:B------:R-:W-:Y:S01]  /*0070*/  NOP ;  /* 0x0000000000007918 */ /* 0x000fe20000000000 */
[----:B------:R-:W-:Y:S02]  /*0080*/  UMOV UR4, 0x40 ;  /* 0x0000004000047882 */ /* 0x000fe40000000000 */
[----:B0-----:R-:W-:-:S09]  /*0090*/  ULEA UR4, UR6, UR4, 0x18 ;  /* 0x0000000406047291 */ /* 0x001fd2000f8ec0ff */
[----:B------:R-:W0:Y:S01]  /*00a0*/  LDS.U8 R0, [UR4] ;  /* 0x00000004ff007984 */ /* 0x000e220008000000 */
[----:B------:R-:W-:Y:S02]  /*00b0*/  UMOV UR4, 0x400 ;  /* 0x0000040000047882 */ /* 0x000fe40000000000 */
[----:B------:R-:W-:Y:S01]  /*00c0*/  ULEA UR4, UR6, UR4, 0x18 ;  /* 0x0000000406047291 */ /* 0x000fe2000f8ec0ff */
[----:B0-----:R-:W-:-:S13]  /*00d0*/  ISETP.NE.AND P0, PT, R0, RZ, PT ;  /* 0x000000ff0000720c */ /* 0x001fda0003f05270 */
[----:B------:R-:W-:Y:S05]  /*00e0*/  @P0 BRA `(.L_x_1) ;  /* 0x00000000007c0947 */ /* 0x000fea0003800000 */
[----:B------:R-:W-:-:S13]  /*00f0*/  ELECT P0, URZ, PT ;  /* 0x0000000000ff782f */ /* 0x000fda0003800000 */
[----:B------:R-:W-:Y:S05]  /*0100*/  @!P0 BRA `(.L_x_2) ;  /* 0x0000000000848947 */ /* 0x000fea0003800000 */
[----:B------:R-:W-:Y:S01]  /*0110*/  UMOV UR5, 0x8 ;  /* 0x0000000800057882 */ /* 0x000fe20000000000 */
[----:B------:R-:W-:Y:S02]  /*0120*/  IMAD.MOV.U32 R4, RZ, RZ, 0x1 ;  /* 0x00000001ff047424 */ /* 0x000fe400078e00ff */
[----:B------:R-:W-:Y:S02]  /*0130*/  IMAD.MOV.U32 R5, RZ, RZ, 0xff ;  /* 0x000000ffff057424 */ /* 0x000fe400078e00ff */
[----:B------:R-:W-:Y:S04]  /*0140*/  DEPBAR.LE SB0, 0x36 ;  /* 0x00008d800000791a */ /* 0x000fe80000000000 */
[----:B------:R-:W0:Y:S02]  /*0150*/  UTCATOMSWS.FIND_AND_SET.ALIGN UP1, UR5, UR5 ;  /* 0x00000005000575e3 */ /* 0x000e240008020800 */
[----:B0-----:R-:W-:-:S04]  /*0160*/  PLOP3.LUT P0, PT, PT, PT, UP1, 0x80, 0x8 ;  /* 0x000000000008781c */ /* 0x001fc80003f0f018 */
[----:B------:R-:W-:-:S04]  /*0170*/  SEL R0, RZ, 0xffffffff, !P0 ;  /* 0xffffffffff007807 */ /* 0x000fc80004000000 */
[----:B------:R-:W-:Y:S01]  /*0180*/  ISETP.NE.AND P0, PT, R0, RZ, PT ;  /* 0x000000ff0000720c */ /* 0x000fe20003f05270 */
[----:B------:R-:W-:-:S12]  /*0190*/  IMAD.U32 R0, RZ, RZ, UR5 ;  /* 0x00000005ff007e24 */ /* 0x000fd8000f8e00ff */
[----:B------:R-:W-:Y:S05]  /*01a0*/  @P0 BRA `(.L_x_3) ;  /* 0x0000000000240947 */ /* 0x000fea0003800000 */
.L_x_4:
[----:B------:R-:W-:Y:S05]  /*01b0*/  NANOSLEEP 0x64 ;  /* 0x000000640000795d */ /* 0x000fea0003800000 */
[----:B------:R-:W-:-:S05]  /*01c0*/  UMOV UR5, 0x8 ;  /* 0x0000000800057882 */ /* 0x000fca0000000000 */
[----:B------:R-:W-:Y:S04]  /*01d0*/  DEPBAR.LE SB0, 0x36 ;  /* 0x00008d800000791a */ /* 0x000fe80000000000 */
[----:B------:R-:W0:Y:S02]  /*01e0*/  UTCATOMSWS.FIND_AND_SET.ALIGN UP1, UR5, UR5 ;  /* 0x00000005000575e3 */ /* 0x000e240008020800 */
[----:B0-----:R-:W-:-:S04]  /*01f0*/  PLOP3.LUT P0, PT, PT, PT, UP1, 0x80, 0x8 ;  /* 0x000000000008781c */ /* 0x001fc80003f0f018 */
[----:B------:R-:W-:-:S04]  /*0200*/  SEL R0, RZ, 0xffffffff, !P0 ;  /* 0xffffffffff007807 */ /* 0x000fc80004000000 */
[----:B------:R-:W-:Y:S01]  /*0210*/  ISETP.NE.AND P0, PT, R0, RZ, PT ;  /* 0x000000ff0000720c */ /* 0x000fe20003f05270 */
[----:B------:R-:W-:-:S12]  /*0220*/  IMAD.U32 R0, RZ, RZ, UR5 ;  /* 0x00000005ff007e24 */ /* 0x000fd8000f8e00ff */
[----:B------:R-:W-:Y:S05]  /*0230*/  @!P0 BRA `(.L_x_4) ;  /* 0xfffffffc00dc8947 */ /* 0x000fea000383ffff */
.L_x_3:
[C---:B------:R-:W-:Y:S01]  /*0240*/  VIADD R3, R0.reuse, 0x10 ;  /* 0x0000001000037836 */ /* 0x040fe20000000000 */
[----:B------:R-:W-:Y:S01]  /*0250*/  UMOV UR5, 0x50 ;  /* 0x0000005000057882 */ /* 0x000fe20000000000 */
[----:B------:R-:W-:Y:S01]  /*0260*/  SHF.L.U32 R2, R5, R0, RZ ;  /* 0x0000000005027219 */ /* 0x000fe200000006ff */
[----:B------:R-:W-:Y:S01]  /*0270*/  ULEA UR5, UR6, UR5, 0x18 ;  /* 0x0000000506057291 */ /* 0x000fe2000f8ec0ff */
[----:B------:R-:W-:Y:S01]  /*0280*/  IMAD.SHL.U32 R0, R0, 0x20, RZ ;  /* 0x0000002000007824 */ /* 0x000fe200078e00ff */
[----:B------:R-:W-:-:S04]  /*0290*/  SHF.L.U32 R3, R4, R3, RZ ;  /* 0x0000000304037219 */ /* 0x000fc800000006ff */
[----:B------:R-:W-:-:S05]  /*02a0*/  LOP3.LUT R2, R3, R2, RZ, 0xfc, !PT ;  /* 0x0000000203027212 */ /* 0x000fca00078efcff */
[----:B------:R0:W-:Y:S04]  /*02b0*/  ATOMS.OR RZ, [UR5], R2 ;  /* 0x00000002ffff798c */ /* 0x0001e8000b000005 */
[----:B------:R0:W-:Y:S01]  /*02c0*/  STS [UR4], R0 ;  /* 0x00000000ff007988 */ /* 0x0001e20008000804 */
[----:B------:R-:W-:Y:S05]  /*02d0*/  BRA `(.L_x_2) ;  /* 0x0000000000107947 */ /* 0x000fea0003800000 */
.L_x_1:
[----:B------:R-:W-:Y:S01]  /*02e0*/  IMAD.MOV.U32 R0, RZ, RZ, -0x1 ;  /* 0xffffffffff007424 */ /* 0x000fe200078e00ff */
[----:B------:R-:W-:-:S04]  /*02f0*/  MOV R2, 0x320 ;  /* 0x0000032000027802 */ /* 0x000fc80000000f00 */
[----:B------:R0:W-:Y:S03]  /*0300*/  STS [UR4], R0 ;  /* 0x00000000ff007988 */ /* 0x0001e60008000804 */
[----:B0-----:R-:W-:Y:S05]  /*0310*/  CALL.REL.NOINC `($__internal_1_$__cuda_sm10x_tcgen05_guardrail_trap_phase_invalid_during_alloc) ;  /* 0x000000f0004c7944 */ /* 0x001fea0003c00000 */
.L_x_2:
[----:B------:R-:W-:Y:S05]  /*0320*/  WARPSYNC.ALL ;  /* 0x0000000000007948 */ /* 0x000fea0003800000 */
[----:B------:R-:W-:Y:S01]  /*0330*/  NOP ;  /* 0x0000000000007918 */ /* 0x000fe20000000000 */
.L_x_0:
[----:B------:R-:W1:Y:S01]  /*0340*/  S2UR UR12, SR_CTAID.X ;  /* 0x00000000000c79c3 */ /* 0x000e620000002500 */
[----:B------:R-:W2:Y:S01]  /*0350*/  S2R R38, SR_TID.X ;  /* 0x0000000000267919 */ /* 0x000ea20000002100 */
[----:B------:R-:W3:Y:S01]  /*0360*/  LDCU.64 UR4, c[0x0][0x3b0] ;  /* 0x00007600ff0477ac */ /* 0x000ee20008000a00 */
[----:B------:R-:W-:Y:S01]  /*0370*/  UMOV UR11, 0x400 ;  /* 0x00000400000b7882 */ /* 0x000fe20000000000 */
[----:B------:R-:W4:Y:S04]  /*0380*/  LDCU.64 UR26, c[0x0][0x358] ;  /* 0x00006b00ff1a77ac */ /* 0x000f280008000a00 */
[----:B------:R-:W0:Y:S08]  /*0390*/  S2UR UR6, SR_CgaCtaId ;  /* 0x00000000000679c3 */ /* 0x000e300000008800 */
[----:B------:R-:W3:Y:S01]  /*03a0*/  S2UR UR7, SR_CTAID.Y ;  /* 0x00000000000779c3 */ /* 0x000ee20000002600 */
[----:B-1----:R-:W-:-:S07]  /*03b0*/  USHF.L.U32 UR12, UR12, 0x7, URZ ;  /* 0x000000070c0c7899 */ /* 0x002fce00080006ff */
[----:B------:R-:W1:Y:S01]  /*03c0*/  LDC.64 R6, c[0x0][0x380] ;  /* 0x0000e000ff067b82 */ /* 0x000e620000000a00 */
[----:B0-----:R-:W-:Y:S01]  /*03d0*/  IMAD.U32 R2, RZ, RZ, UR12 ;  /* 0x0000000cff027e24 */ /* 0x001fe2000f8e00ff */
[----:B------:R-:W-:-:S06]  /*03e0*/  ULEA UR11, UR6, UR11, 0x18 ;  /* 0x0000000b060b7291 */ /* 0x000fcc000f8ec0ff */
[----:B------:R-:W-:Y:S01]  /*03f0*/  BAR.SYNC.DEFER_BLOCKING 0x0 ;  /* 0x0000000000007b1d */ /* 0x000fe20000010000 */
[----:B--2---:R-:W-:-:S07]  /*0400*/  LOP3.LUT R2, R2, 0x7f, R38, 0xf8, !PT ;  /* 0x0000007f02027812 */ /* 0x004fce00078ef826 */
[----:B------:R-:W0:Y:S01]  /*0410*/  LDC R35, c[0x0][0x3b8] ;  /* 0x0000ee00ff237b82 */ /* 0x000e220000000800 */
[----:B---3--:R-:W-:Y:S01]  /*0420*/  UIMAD UR4, UR7, UR4, URZ ;  /* 0x00000004070472a4 */ /* 0x008fe2000f8e02ff */
[----:B------:R-:W-:-:S03]  /*0430*/  IMAD R0, R2, UR5, RZ ;  /* 0x0000000502007c24 */ /* 0x000fc6000f8e02ff */
[----:B------:R-:W-:Y:S01]  /*0440*/  USHF.L.U32 UR8, UR4, 0x1, URZ ;  /* 0x0000000104087899 */ /* 0x000fe200080006ff */
[C---:B------:R-:W-:Y:S01]  /*0450*/  IMAD.SHL.U32 R5, R0.reuse, 0x2, RZ ;  /* 0x0000000200057824 */ /* 0x040fe200078e00ff */
[----:B------:R-:W-:Y:S01]  /*0460*/  UIMAD.WIDE UR4, UR4, 0x2, URZ ;  /* 0x00000002040478a5 */ /* 0x000fe2000f8e02ff */
[----:B------:R-:W-:-:S03]  /*0470*/  IMAD.HI R0, R0, 0x2, RZ ;  /* 0x0000000200007827 */ /* 0x000fc600078e02ff */
[----:B-1----:R-:W-:-:S04]  /*0480*/  IADD3 R4, P0, P1, R5, UR8, R6 ;  /* 0x0000000805047c10 */ /* 0x002fc8000f91e006 */
[----:B------:R-:W-:Y:S01]  /*0490*/  IADD3.X R5, PT, PT, R0, UR5, R7, P0, P1 ;  /* 0x0000000500057c10 */ /* 0x000fe200087e2407 */
[----:B------:R-:W1:Y:S01]  /*04a0*/  LDS R34, [UR11] ;  /* 0x0000000bff227984 */ /* 0x000e620008000800 */
[----:B------:R-:W-:Y:S01]  /*04b0*/  BAR.SYNC.DEFER_BLOCKING 0x0 ;  /* 0x0000000000007b1d */ /* 0x000fe20000010000 */
[C---:B0-----:R-:W-:Y:S02]  /*04c0*/  IMAD.SHL.U32 R3, R35.reuse, 0x2, RZ ;  /* 0x0000000223037824 */ /* 0x041fe400078e00ff */
[C---:B------:R-:W-:Y:S02]  /*04d0*/  IMAD R7, R35.reuse, 0x12, RZ ;  /* 0x0000001223077824 */ /* 0x040fe400078e02ff */
[----:B------:R-:W-:Y:S01]  /*04e0*/  IMAD R9, R35, 0x14, RZ ;  /* 0x0000001423097824 */ /* 0x000fe200078e02ff */
[-C--:B------:R-:W-:Y:S01]  /*04f0*/  IADD3 R6, P6, PT, R3, R4.reuse, RZ ;  /* 0x0000000403067210 */ /* 0x080fe20007fde0ff */
[C---:B------:R-:W-:Y:S01]  /*0500*/  IMAD R17, R35.reuse, 0x6, RZ ;  /* 0x0000000623117824 */ /* 0x040fe200078e02ff */
[CC--:B------:R-:W-:Y:S01]  /*0510*/  LEA R8, P4, R35.reuse, R4.reuse, 0x2 ;  /* 0x0000000423087211 */ /* 0x0c0fe200078810ff */
[----:B------:R-:W-:Y:S01]  /*0520*/  IMAD R25, R35, 0xa, RZ ;  /* 0x0000000a23197824 */ /* 0x000fe200078e02ff */
[-C--:B------:R-:W-:Y:S01]  /*0530*/  IADD3 R22, P0, PT, R7, R4.reuse, RZ ;  /* 0x0000000407167210 */ /* 0x080fe20007f1e0ff */
[----:B------:R-:W-:Y:S01]  /*0540*/  IMAD R11, R35, 0x3, RZ ;  /* 0x00000003230b7824 */ /* 0x000fe200078e02ff */
[-C--:B------:R-:W-:Y:S01]  /*0550*/  IADD3 R24, P3, PT, R9, R4.reuse, RZ ;  /* 0x0000000409187210 */ /* 0x080fe20007f7e0ff */
[C---:B------:R-:W-:Y:S01]  /*0560*/  IMAD.SHL.U32 R13, R35.reuse, 0x4, RZ ;  /* 0x00000004230d7824 */ /* 0x040fe200078e00ff */
[CC--:B------:R-:W-:Y:S01]  /*0570*/  LEA.HI.X.SX32 R7, R35.reuse, R5.reuse, 0x1, P6 ;  /* 0x0000000523077211 */ /* 0x0c0fe200030f0eff */
[----:B------:R-:W-:Y:S01]  /*0580*/  IMAD R15, R35, 0x5, RZ ;  /* 0x00000005230f7824 */ /* 0x000fe200078e02ff */
[-C--:B------:R-:W-:Y:S01]  /*0590*/  IADD3 R10, P5, PT, R17, R4.reuse, RZ ;  /* 0x00000004110a7210 */ /* 0x080fe20007fbe0ff */
[C---:B------:R-:W-:Y:S01]  /*05a0*/  IMAD R29, R35.reuse, 0xc, RZ ;  /* 0x0000000c231d7824 */ /* 0x040fe200078e02ff */
[C---:B------:R-:W-:Y:S01]  /*05b0*/  LEA R12, P6, R35.reuse, R4, 0x3 ;  /* 0x00000004230c7211 */ /* 0x040fe200078c18ff */
[----:B------:R-:W-:Y:S01]  /*05c0*/  IMAD R33, R35, 0xe, RZ ;  /* 0x0000000e23217824 */ /* 0x000fe200078e02ff */
[----:B------:R-:W-:-:S02]  /*05d0*/  LEA.HI.X.SX32 R9, R3, R5, 0x1, P4 ;  /* 0x0000000503097211 */ /* 0x000fc400020f0eff */
[-C--:B------:R-:W-:Y:S01]  /*05e0*/  IADD3 R14, P4, PT, R25, R4.reuse, RZ ;  /* 0x00000004190e7210 */ /* 0x080fe20007f9e0ff */
[----:B------:R-:W-:Y:S01]  /*05f0*/  IMAD R31, R35, 0x18, RZ ;  /* 0x00000018231f7824 */ /* 0x000fe200078e02ff */
[-C--:B------:R-:W-:Y:S01]  /*0600*/  LEA.HI.X.SX32 R11, R11, R5.reuse, 0x1, P5 ;  /* 0x000000050b0b7211 */ /* 0x080fe200028f0eff */
[----:B------:R-:W-:Y:S01]  /*0610*/  IMAD R19, R35, 0x7, RZ ;  /* 0x0000000723137824 */ /* 0x000fe200078e02ff */
[-C--:B------:R-:W-:Y:S01]  /*0620*/  LEA.HI.X.SX32 R13, R13, R5.reuse, 0x1, P6 ;  /* 0x000000050d0d7211 */ /* 0x080fe200030f0eff */
[----:B------:R-:W-:Y:S01]  /*0630*/  IMAD.SHL.U32 R21, R35, 0x8, RZ ;  /* 0x0000000823157824 */ /* 0x000fe200078e00ff */
[-C--:B------:R-:W-:Y:S01]  /*0640*/  IADD3 R16, P5, PT, R29, R4.reuse, RZ ;  /* 0x000000041d107210 */ /* 0x080fe20007fbe0ff */
[----:B------:R-:W-:Y:S01]  /*0650*/  IMAD R27, R35, 0x16, RZ ;  /* 0x00000016231b7824 */ /* 0x000fe200078e02ff */
[-C--:B------:R-:W-:Y:S01]  /*0660*/  IADD3 R18, P6, PT, R33, R4.reuse, RZ ;  /* 0x0000000421127210 */ /* 0x080fe20007fde0ff */
[----:B------:R-:W-:Y:S01]  /*0670*/  IMAD R39, R35, 0x1a, RZ ;  /* 0x0000001a23277824 */ /* 0x000fe200078e02ff */
[-C--:B------:R-:W-:Y:S01]  /*0680*/  LEA.HI.X.SX32 R15, R15, R5.reuse, 0x1, P4 ;  /* 0x000000050f0f7211 */ /* 0x080fe200020f0eff */
[C---:B------:R-:W-:Y:S01]  /*0690*/  IMAD R41, R35.reuse, 0x1c, RZ ;  /* 0x0000001c23297824 */ /* 0x040fe200078e02ff */
[CC--:B------:R-:W-:Y:S01]  /*06a0*/  LEA R20, P4, R35.reuse, R4.reuse, 0x4 ;  /* 0x0000000423147211 */ /* 0x0c0fe200078820ff */
[----:B------:R-:W-:Y:S01]  /*06b0*/  IMAD R43, R35, 0x1e, RZ ;  /* 0x0000001e232b7824 */ /* 0x000fe200078e02ff */
[-C--:B------:R-:W-:Y:S01]  /*06c0*/  IADD3 R28, P1, PT, R31, R4.reuse, RZ ;  /* 0x000000041f1c7210 */ /* 0x080fe20007f3e0ff */
[----:B------:R-:W-:Y:S01]  /*06d0*/  IMAD R23, R35, 0x9, RZ ;  /* 0x0000000923177824 */ /* 0x000fe200078e02ff */
[-C--:B------:R-:W-:Y:S01]  /*06e0*/  LEA.HI.X.SX32 R17, R17, R5.reuse, 0x1, P5 ;  /* 0x0000000511117211 */ /* 0x080fe200028f0eff */
[----:B------:R-:W-:Y:S01]  /*06f0*/  IMAD R3, R35, 0xb, RZ ;  /* 0x0000000b23037824 */ /* 0x000fe200078e02ff */
[----:B------:R-:W-:Y:S01]  /*0700*/  LEA.HI.X.SX32 R19, R19, R5, 0x1, P6 ;  /* 0x0000000513137211 */ /* 0x000fe200030f0eff */
[----:B------:R-:W-:Y:S01]  /*0710*/  IMAD R31, R35, 0xd, RZ ;  /* 0x0000000d231f7824 */ /* 0x000fe200078e02ff */
[----:B----4-:R0:W5:Y:S01]  /*0720*/  LDG.E.U16 R37, desc[UR26][R4.64] ;  /* 0x0000001a04257981 */ /* 0x010162000c1e1500 */
[-C--:B------:R-:W-:Y:S01]  /*0730*/  IADD3 R26, P2, PT, R27, R4.reuse, RZ ;  /* 0x000000041b1a7210 */ /* 0x080fe20007f5e0ff */
[----:B------:R-:W-:Y:S01]  /*0740*/  IMAD R35, R35, 0xf, RZ ;  /* 0x0000000f23237824 */ /* 0x000fe200078e02ff */
[-C--:B------:R-:W-:Y:S01]  /*0750*/  IADD3 R30, P5, PT, R39, R4.reuse, RZ ;  /* 0x00000004271e7210 */ /* 0x080fe20007fbe0ff */
[----:B------:R-:W5:Y:S01]  /*0760*/  LDG.E.U16 R8, desc[UR26][R8.64] ;  /* 0x0000001a08087981 */ /* 0x000f62000c1e1500 */
[----:B------:R-:W-:-:S02]  /*0770*/  IADD3 R32, P6, PT, R41, R4, RZ ;  /* 0x0000000429207210 */ /* 0x000fc40007fde0ff */
[-C--:B------:R-:W-:Y:S01]  /*0780*/  LEA.HI.X.SX32 R21, R21, R5.reuse, 0x1, P4 ;  /* 0x0000000515157211 */ /* 0x080fe200020f0eff */
[----:B------:R-:W5:Y:S01]  /*0790*/  LDG.E.U16 R10, desc[UR26][R10.64] ;  /* 0x0000001a0a0a7981 */ /* 0x000f62000c1e1500 */
[-C--:B------:R-:W-:Y:S02]  /*07a0*/  LEA.HI.X.SX32 R23, R23, R5.reuse, 0x1, P0 ;  /* 0x0000000517177211 */ /* 0x080fe400000f0eff */
[----:B0-----:R-:W-:Y:S01]  /*07b0*/  IADD3 R4, P4, PT, R43, R4, RZ ;  /* 0x000000042b047210 */ /* 0x001fe20007f9e0ff */
[----:B------:R-:W5:Y:S01]  /*07c0*/  LDG.E.U16 R14, desc[UR26][R14.64] ;  /* 0x0000001a0e0e7981 */ /* 0x000f62000c1e1500 */
[-C--:B------:R-:W-:Y:S02]  /*07d0*/  LEA.HI.X.SX32 R25, R25, R5.reuse, 0x1, P3 ;  /* 0x0000000519197211 */ /* 0x080fe400018f0eff */
[-C--:B------:R-:W-:Y:S01]  /*07e0*/  LEA.HI.X.SX32 R27, R3, R5.reuse, 0x1, P2 ;  /* 0x00000005031b7211 */ /* 0x080fe200010f0eff */
[----:B------:R-:W5:Y:S01]  /*07f0*/  LDG.E.U16 R16, desc[UR26][R16.64] ;  /* 0x0000001a10107981 */ /* 0x000f62000c1e1500 */
[----:B------:R-:W-:-:S02]  /*0800*/  LEA.HI.X.SX32 R29, R29, R5, 0x1, P1 ;  /* 0x000000051d1d7211 */ /* 0x000fc400008f0eff */
[-C--:B------:R-:W-:Y:S01]  /*0810*/  LEA.HI.X.SX32 R31, R31, R5.reuse, 0x1, P5 ;  /* 0x000000051f1f7211 */ /* 0x080fe200028f0eff */
[----:B------:R-:W5:Y:S01]  /*0820*/  LDG.E.U16 R18, desc[UR26][R18.64] ;  /* 0x0000001a12127981 */ /* 0x000f62000c1e1500 */
[-C--:B------:R-:W-:Y:S02]  /*0830*/  LEA.HI.X.SX32 R33, R33, R5.reuse, 0x1, P6 ;  /* 0x0000000521217211 */ /* 0x080fe400030f0eff */
[----:B------:R-:W-:Y:S01]  /*0840*/  LEA.HI.X.SX32 R5, R35, R5, 0x1, P4 ;  /* 0x0000000523057211 */ /* 0x000fe200020f0eff */
[----:B------:R-:W5:Y:S04]  /*0850*/  LDG.E.U16 R21, desc[UR26][R20.64] ;  /* 0x0000001a14157981 */ /* 0x000f68000c1e1500 */
[----:B------:R-:W5:Y:S04]  /*0860*/  LDG.E.U16 R22, desc[UR26][R22.64] ;  /* 0x0000001a16167981 */ /* 0x000f68000c1e1500 */
[----:B------:R-:W5:Y:S04]  /*0870*/  LDG.E.U16 R24, desc[UR26][R24.64] ;  /* 0x0000001a18187981 */ /* 0x000f68000c1e1500 */
[----:B------:R-:W5:Y:S04]  /*0880*/  LDG.E.U16 R26, desc[UR26][R26.64] ;  /* 0x0000001a1a1a7981 */ /* 0x000f68000c1e1500 */
[----:B------:R-:W5:Y:S04]  /*0890*/  LDG.E.U16 R28, desc[UR26][R28.64] ;  /* 0x0000001a1c1c7981 */ /* 0x000f68000c1e1500 */
[----:B------:R-:W5:Y:S04]  /*08a0*/  LDG.E.U16 R30, desc[UR26][R30.64] ;  /* 0x0000001a1e1e7981 */ /* 0x000f68000c1e1500 */
[----:B------:R-:W5:Y:S04]  /*08b0*/  LDG.E.U16 R32, desc[UR26][R32.64] ;  /* 0x0000001a20207981 */ /* 0x000f68000c1e1500 */
[----:B------:R-:W5:Y:S01]  /*08c0*/  LDG.E.U16 R0, desc[UR26][R4.64] ;  /* 0x0000001a04007981 */ /* 0x000f62000c1e1500 */
[----:B------:R-:W-:-:S03]  /*08d0*/  IMAD.SHL.U32 R3, R38, 0x2, RZ ;  /* 0x0000000226037824 */ /* 0x000fc600078e00ff */
[----:B------:R0:W5:Y:S01]  /*08e0*/  LDG.E.U16 R6, desc[UR26][R6.64] ;  /* 0x0000001a06067981 */ /* 0x000162000c1e1500 */
[----:B------:R-:W-:-:S03]  /*08f0*/  LOP3.LUT R134, R38, 0x40, RZ, 0xc0, !PT ;  /* 0x0000004026867812 */ /* 0x000fc600078ec0ff */
[----:B------:R2:W5:Y:S01]  /*0900*/  LDG.E.U16 R12, desc[UR26][R12.64] ;  /* 0x0000001a0c0c7981 */ /* 0x000562000c1e1500 */
[----:B-1----:R-:W-:Y:S02]  /*0910*/  R2UR UR10, R34 ;  /* 0x00000000220a72ca */ /* 0x002fe400000e0000 */
[----:B0-----:R-:W-:Y:S02]  /*0920*/  SHF.R.U32.HI R7, RZ, 0x5, R38 ;  /* 0x00000005ff077819 */ /* 0x001fe40000011626 */
[----:B--2---:R-:W-:Y:S02]  /*0930*/  LOP3.LUT R13, R3, 0x7e, RZ, 0xc0, !PT ;  /* 0x0000007e030d7812 */ /* 0x004fe400078ec0ff */
[----:B------:R-:W-:-:S03]  /*0940*/  R2UR UR21, R7 ;  /* 0x00000000071572ca */ /* 0x000fc600000e0000 */
[----:B------:R-:W-:-:S05]  /*0950*/  IMAD R134, R134, 0x20, R13 ;  /* 0x0000002086867824 */ /* 0x000fca00078e020d */
[----:B------:R-:W-:Y:S01]  /*0960*/  LOP3.LUT R40, R134, 0x10, RZ, 0x3c, !PT ;  /* 0x0000001086287812 */ /* 0x000fe200078e3cff */
[----:B------:R-:W-:Y:S06]  /*0970*/  BRA.U UP0, `(.L_x_5) ;  /* 0x0000000100187547 */ /* 0x000fec000b800000 */
[----:B------:R-:W-:Y:S01]  /*0980*/  ELECT P0, URZ, PT ;  /* 0x0000000000ff782f */ /* 0x000fe20003800000 */
[----:B------:R-:W-:Y:S01]  /*0990*/  IMAD.MOV.U32 R3, RZ, RZ, 0x1 ;  /* 0x00000001ff037424 */ /* 0x000fe200078e00ff */
[----:B------:R-:W-:Y:S01]  /*09a0*/  UMOV UR4, 0x40 ;  /* 0x0000004000047882 */ /* 0x000fe20000000000 */
[----:B------:R-:W-:Y:S01]  /*09b0*/  UVIRTCOUNT.DEALLOC.SMPOOL 0x80 ;  /* 0x000000800000784c */ /* 0x000fe20000000000 */
[----:B------:R-:W-:-:S09]  /*09c0*/  ULEA UR4, UR6, UR4, 0x18 ;  /* 0x0000000406047291 */ /* 0x000fd2000f8ec0ff */
[----:B------:R0:W-:Y:S03]  /*09d0*/  @P0 STS.U8 [UR4], R3 ;  /* 0x00000003ff000988 */ /* 0x0001e60008000004 */
.L_x_5:
[C---:B------:R-:W-:Y:S01]  /*09e0*/  LOP3.LUT R4, R134.reuse, 0x20, RZ, 0x3c, !PT ;  /* 0x0000002086047812 */ /* 0x040fe200078e3cff */
[----:B------:R-:W1:Y:S01]  /*09f0*/  LDCU.64 UR8, c[0x0][0x3c0] ;  /* 0x00007800ff0877ac */ /* 0x000e620008000a00 */
[----:B-----5:R2:W-:Y:S01]  /*0a00*/  STS.U16 [R134+UR11+0x400], R21 ;  /* 0x0004001586007988 */ /* 0x0205e2000800040b */
[C---:B0-----:R-:W-:Y:S01]  /*0a10*/  LOP3.LUT R3, R134.reuse, 0x30, RZ, 0x3c, !PT ;  /* 0x0000003086037812 */ /* 0x041fe200078e3cff */
[----:B------:R-:W0:Y:S02]  /*0a20*/  LDCU UR4, c[0x0][0x3c8] ;  /* 0x00007900ff0477ac */ /* 0x000e240008000800 */
[----:B------:R-:W-:Y:S01]  /*0a30*/  STS.U16 [R134+UR11], R37 ;  /* 0x0000002586007988 */ /* 0x000fe2000800040b */
[----:B------:R-:W-:Y:S02]  /*0a40*/  LOP3.LUT R5, R134, 0x60, RZ, 0x3c, !PT ;  /* 0x0000006086057812 */ /* 0x000fe400078e3cff */
[----:B------:R-:W-:Y:S01]  /*0a50*/  LOP3.LUT P4, RZ, R38, 0x7f, RZ, 0xc0, !PT ;  /* 0x0000007f26ff7812 */ /* 0x000fe2000788c0ff */
[----:B------:R3:W-:Y:S01]  /*0a60*/  STS.U16 [R40+UR11+0x80], R6 ;  /* 0x0000800628007988 */ /* 0x0007e2000800040b */
[----:B------:R-:W-:Y:S01]  /*0a70*/  UIADD3 UR14, UPT, UPT, UR11, 0x4000, URZ ;  /* 0x000040000b0e7890 */ /* 0x000fe2000fffe0ff */
[----:B--2---:R-:W2:Y:S01]  /*0a80*/  LDC.64 R20, c[0x0][0x388] ;  /* 0x0000e200ff147b82 */ /* 0x004ea20000000a00 */
[----:B------:R-:W-:Y:S01]  /*0a90*/  UIADD3 UR33, UPT, UPT, UR12, 0x80, URZ ;  /* 0x000000800c217890 */ /* 0x000fe2000fffe0ff */
[----:B------:R4:W-:Y:S01]  /*0aa0*/  STS.U16 [R40+UR11+0x480], R22 ;  /* 0x0004801628007988 */ /* 0x0009e2000800040b */
[----:B------:R-:W-:-:S02]  /*0ab0*/  PRMT R34, RZ, 0x7610, R34 ;  /* 0x00007610ff227816 */ /* 0x000fc40000000022 */
[----:B------:R-:W-:Y:S01]  /*0ac0*/  PRMT R36, RZ, 0x7610, R36 ;  /* 0x00007610ff247816 */ /* 0x000fe20000000024 */
[----:B------:R0:W-:Y:S01]  /*0ad0*/  STS.U16 [R4+UR11+0x100], R8 ;  /* 0x0001000804007988 */ /* 0x0001e2000800040b */
[----:B-1----:R-:W-:Y:S01]  /*0ae0*/  UIMAD UR8, UR7, UR8, URZ ;  /* 0x00000008070872a4 */ /* 0x002fe2000f8e02ff */
[C---:B---3--:R-:W-:Y:S01]  /*0af0*/  LOP3.LUT R6, R134.reuse, 0x40, RZ, 0x3c, !PT ;  /* 0x0000004086067812 */ /* 0x048fe200078e3cff */
[----:B------:R-:W-:Y:S01]  /*0b00*/  IMAD.U32 R17, RZ, RZ, UR9 ;  /* 0x00000009ff117e24 */ /* 0x000fe2000f8e00ff */
[----:B------:R1:W-:Y:S01]  /*0b10*/  STS.U16 [R4+UR11+0x500], R24 ;  /* 0x0005001804007988 */ /* 0x0003e2000800040b */
[----:B------:R-:W-:Y:S01]  /*0b20*/  USHF.L.U32 UR6, UR8, 0x1, URZ ;  /* 0x0000000108067899 */ /* 0x000fe200080006ff */
[----:B----4-:R-:W-:Y:S01]  /*0b30*/  PRMT R22, RZ, 0x7610, R22 ;  /* 0x00007610ff167816 */ /* 0x010fe20000000016 */
[----:B------:R-:W-:Y:S01]  /*0b40*/  VOTEU.ALL UP1, P4 ;  /* 0x0000000000ff7886 */ /* 0x000fe20002020000 */
[----:B------:R-:W-:Y:S01]  /*0b50*/  STS.U16 [R3+UR11+0x180], R10 ;  /* 0x0001800a03007988 */ /* 0x000fe2000800040b */
[----:B------:R-:W-:Y:S01]  /*0b60*/  VOTEU.ALL UP2, P4 ;  /* 0x0000000000ff7886 */ /* 0x000fe20002040000 */
[----:B0-----:R-:W-:-:S02]  /*0b70*/  LOP3.LUT R8, R134, 0x70, RZ, 0x3c, !PT ;  /* 0x0000007086087812 */ /* 0x001fc400078e3cff */
[----:B------:R0:W-:Y:S01]  /*0b80*/  STS.U16 [R3+UR11+0x580], R26 ;  /* 0x0005801a03007988 */ /* 0x0001e2000800040b */
[----:B-1----:R-:W-:-:S03]  /*0b90*/  SHF.R.U32.HI R4, RZ, 0x4, R38 ;  /* 0x00000004ff047819 */ /* 0x002fc60000011626 */
[----:B------:R-:W-:Y:S01]  /*0ba0*/  STS.U16 [R6+UR11+0x200], R12 ;  /* 0x0002000c06007988 */ /* 0x000fe2000800040b */
[----:B------:R-:W-:Y:S02]  /*0bb0*/  PRMT R24, RZ, 0x7610, R24 ;  /* 0x00007610ff187816 */ /* 0x000fe40000000018 */
[----:B------:R-:W-:Y:S01]  /*0bc0*/  SGXT.U32 R4, R4, 0x3 ;  /* 0x000000030404781a */ /* 0x000fe20000000000 */
[----:B------:R1:W-:Y:S01]  /*0bd0*/  STS.U16 [R6+UR11+0x600], R28 ;  /* 0x0006001c06007988 */ /* 0x0003e2000800040b */
[----:B0-----:R-:W-:Y:S02]  /*0be0*/  LOP3.LUT R3, R134, 0x50, RZ, 0x3c, !PT ;  /* 0x0000005086037812 */ /* 0x001fe400078e3cff */
[----:B------:R-:W-:-:S03]  /*0bf0*/  PRMT R26, RZ, 0x7610, R26 ;  /* 0x00007610ff1a7816 */ /* 0x000fc6000000001a */
[----:B------:R-:W-:Y:S01]  /*0c00*/  STS.U16 [R3+UR11+0x280], R14 ;  /* 0x0002800e03007988 */ /* 0x000fe2000800040b */
[----:B-1----:R-:W-:-:S03]  /*0c10*/  IMAD R6, R4, UR9, RZ ;  /* 0x0000000904067c24 */ /* 0x002fc6000f8e02ff */
[----:B------:R0:W-:Y:S01]  /*0c20*/  STS.U16 [R3+UR11+0x680], R30 ;  /* 0x0006801e03007988 */ /* 0x0001e2000800040b */
[----:B------:R-:W-:Y:S01]  /*0c30*/  PRMT R28, RZ, 0x7610, R28 ;  /* 0x00007610ff1c7816 */ /* 0x000fe2000000001c */
[----:B------:R-:W-:Y:S02]  /*0c40*/  IMAD R7, R17, 0x8, R6 ;  /* 0x0000000811077824 */ /* 0x000fe400078e0206 */
[----:B------:R-:W-:Y:S04]  /*0c50*/  STS.U16 [R5+UR11+0x300], R16 ;  /* 0x0003001005007988 */ /* 0x000fe8000800040b */
[----:B------:R1:W-:Y:S01]  /*0c60*/  STS.U16 [R5+UR11+0x700], R32 ;  /* 0x0007002005007988 */ /* 0x0003e2000800040b */
[----:B0-----:R-:W-:-:S03]  /*0c70*/  LOP3.LUT R3, R38, 0xf, RZ, 0xc0, !PT ;  /* 0x0000000f26037812 */ /* 0x001fc600078ec0ff */
[----:B------:R-:W-:Y:S01]  /*0c80*/  STS.U16 [R8+UR11+0x380], R18 ;  /* 0x0003801208007988 */ /* 0x000fe2000800040b */
[----:B------:R-:W-:Y:S01]  /*0c90*/  PRMT R30, RZ, 0x7610, R30 ;  /* 0x00007610ff1e7816 */ /* 0x000fe2000000001e */
[----:B------:R-:W-:Y:S01]  /*0ca0*/  IMAD R3, R3, UR4, RZ ;  /* 0x0000000403037c24 */ /* 0x000fe2000f8e02ff */
[----:B------:R-:W-:Y:S01]  /*0cb0*/  UIMAD.WIDE UR4, UR8, 0x2, URZ ;  /* 0x00000002080478a5 */ /* 0x000fe2000f8e02ff */
[----:B------:R0:W-:Y:S01]  /*0cc0*/  STS.U16 [R8+UR11+0x780], R0 ;  /* 0x0007800008007988 */ /* 0x0001e2000800040b */
[----:B------:R-:W-:Y:S01]  /*0cd0*/  USHF.L.U32 UR4, UR21, 0x15, URZ ;  /* 0x0000001515047899 */ /* 0x000fe200080006ff */
[C---:B-1----:R-:W-:Y:S01]  /*0ce0*/  IMAD.SHL.U32 R5, R3.reuse, 0x2, RZ ;  /* 0x0000000203057824 */ /* 0x042fe200078e00ff */
[----:B------:R-:W-:Y:S01]  /*0cf0*/  PRMT R16, RZ, 0x7610, R16 ;  /* 0x00007610ff107816 */ /* 0x000fe20000000010 */
[----:B------:R-:W-:Y:S01]  /*0d00*/  IMAD.HI R4, R3, 0x2, RZ ;  /* 0x0000000203047827 */ /* 0x000fe200078e02ff */
[----:B------:R-:W-:Y:S01]  /*0d10*/  ULOP3.LUT UR4, UR4, 0x600000, URZ, 0xc0, !UPT ;  /* 0x0060000004047892 */ /* 0x000fe2000f8ec0ff */
[----:B------:R-:W-:-:S02]  /*0d20*/  LEA.HI R3, R38, 0x38, RZ, 0x1c ;  /* 0x0000003826037811 */ /* 0x000fc400078fe0ff */
[----:B--2---:R-:W-:Y:S01]  /*0d30*/  IADD3 R14, P0, P1, R5, UR6, R20 ;  /* 0x00000006050e7c10 */ /* 0x004fe2000f91e014 */
[----:B------:R-:W-:Y:S01]  /*0d40*/  UIADD3 UR13, UPT, UPT, UR10, UR4, URZ ;  /* 0x000000040a0d7290 */ /* 0x000fe2000fffe0ff */
[----:B0-----:R-:W-:Y:S01]  /*0d50*/  IMAD R8, R17, 0x8, R7 ;  /* 0x0000000811087824 */ /* 0x001fe200078e0207 */
[----:B------:R-:W-:Y:S01]  /*0d60*/  LEA.HI R5, R38, 0x78, RZ, 0x1c ;  /* 0x0000007826057811 */ /* 0x000fe200078fe0ff */
[----:B------:R-:W-:Y:S01]  /*0d70*/  IMAD R11, R3, UR9, RZ ;  /* 0x00000009030b7c24 */ /* 0x000fe2000f8e02ff */
[----:B------:R-:W-:Y:S01]  /*0d80*/  IADD3.X R15, PT, PT, R4, UR5, R21, P0, P1 ;  /* 0x00000005040f7c10 */ /* 0x000fe200087e2415 */
[----:B------:R-:W-:Y:S01]  /*0d90*/  IMAD R9, R17, 0x8, R8 ;  /* 0x0000000811097824 */ /* 0x000fe200078e0208 */
[-C--:B------:R-:W-:Y:S01]  /*0da0*/  LEA R70, P0, R6, R14.reuse, 0x1 ;  /* 0x0000000e06467211 */ /* 0x080fe200078008ff */
[----:B------:R-:W-:Y:S01]  /*0db0*/  IMAD R12, R5, UR9, RZ ;  /* 0x00000009050c7c24 */ /* 0x000fe2000f8e02ff */
[----:B------:R-:W-:Y:S01]  /*0dc0*/  UMOV UR5, 0x1 ;  /* 0x0000000100057882 */ /* 0x000fe20000000000 */
[----:B------:R-:W-:Y:S01]  /*0dd0*/  STTM.x16 tmem[UR13], RZ ;  /* 0x000000ff000079ed */ /* 0x000fe2000824000d */
[----:B------:R-:W-:Y:S01]  /*0de0*/  IMAD R10, R17, 0x8, R9 ;  /* 0x00000008110a7824 */ /* 0x000fe200078e0209 */
[----:B------:R-:W0:Y:S01]  /*0df0*/  FENCE.VIEW.ASYNC.T ;  /* 0x00000000000073c6 */ /* 0x000e220000000200 */
[----:B------:R-:W-:-:S02]  /*0e00*/  LEA R68, P1, R7, R14, 0x1 ;  /* 0x0000000e07447211 */ /* 0x000fc400078208ff */
[----:B------:R-:W-:Y:S01]  /*0e10*/  IMAD R3, R17, 0x8, R10 ;  /* 0x0000000811037824 */ /* 0x000fe200078e020a */
[----:B------:R-:W-:-:S04]  /*0e20*/  @!UP1 UIADD3 UR16, UPT, UPT, -UR5, 0x100000, URZ ;  /* 0x0010000005109890 */ /* 0x000fc8000fffe1ff */
[----:B------:R-:W-:Y:S02]  /*0e30*/  @!UP1 USHF.L.U32 UR17, UR16, 0xb, URZ ;  /* 0x0000000b10119899 */ /* 0x000fe400080006ff */
[----:B------:R-:W-:Y:S01]  /*0e40*/  @!UP1 USHF.L.U32 UR16, UR16, 0x1, URZ ;  /* 0x0000000110109899 */ /* 0x000fe200080006ff */
[----:B0-----:R-:W-:Y:S01]  /*0e50*/  BAR.SYNC.DEFER_BLOCKING 0x0 ;  /* 0x0000000000007b1d */ /* 0x001fe20000010000 */
[-C--:B------:R-:W-:Y:S01]  /*0e60*/  LEA.HI.X.SX32 R71, R6, R15.reuse, 0x1, P0 ;  /* 0x0000000f06477211 */ /* 0x080fe200000f0eff */
[----:B------:R-:W-:Y:S01]  /*0e70*/  IMAD R4, R17, 0x8, R3 ;  /* 0x0000000811047824 */ /* 0x000fe200078e0203 */
[-C--:B------:R-:W-:Y:S02]  /*0e80*/  LEA.HI.X.SX32 R69, R7, R15.reuse, 0x1, P1 ;  /* 0x0000000f07457211 */ /* 0x080fe400008f0eff */
[CC--:B------:R-:W-:Y:S01]  /*0e90*/  LEA R66, P0, R8.reuse, R14.reuse, 0x1 ;  /* 0x0000000e08427211 */ /* 0x0c0fe200078008ff */
[----:B------:R-:W-:Y:S01]  /*0ea0*/  IMAD R5, R17, 0x10, R4 ;  /* 0x0000001011057824 */ /* 0x000fe200078e0204 */
[-C--:B------:R-:W-:Y:S01]  /*0eb0*/  LEA R64, P1, R9, R14.reuse, 0x1 ;  /* 0x0000000e09407211 */ /* 0x080fe200078208ff */
[----:B------:R0:W-:Y:S01]  /*0ec0*/  STL.64 [R1+0x128], R70 ;  /* 0x0001284601007387 */ /* 0x0001e20000100a00 */
[-C--:B------:R-:W-:Y:S01]  /*0ed0*/  LEA.HI.X.SX32 R67, R8, R15.reuse, 0x1, P0 ;  /* 0x0000000f08437211 */ /* 0x080fe200000f0eff */
[----:B------:R-:W-:Y:S01]  /*0ee0*/  IMAD R6, R17, 0x8, R5 ;  /* 0x0000000811067824 */ /* 0x000fe200078e0205 */
[-C--:B------:R-:W-:Y:S01]  /*0ef0*/  LEA R56, P2, R11, R14.reuse, 0x1 ;  /* 0x0000000e0b387211 */ /* 0x080fe200078408ff */
[----:B------:R0:W-:Y:S01]  /*0f00*/  STL.64 [R1+0x120], R68 ;  /* 0x0001204401007387 */ /* 0x0001e20000100a00 */
[----:B------:R-:W-:Y:S01]  /*0f10*/  LEA.HI.X.SX32 R65, R9, R15, 0x1, P1 ;  /* 0x0000000f09417211 */ /* 0x000fe200008f0eff */
[----:B------:R-:W-:Y:S01]  /*0f20*/  IMAD R7, R17, 0x8, R6 ;  /* 0x0000000811077824 */ /* 0x000fe200078e0206 */
[----:B------:R-:W-:-:S02]  /*0f30*/  LEA R62, P0, R10, R14, 0x1 ;  /* 0x0000000e0a3e7211 */ /* 0x000fc400078008ff */
[-C--:B------:R-:W-:Y:S01]  /*0f40*/  LEA R60, P1, R3, R14.reuse, 0x1 ;  /* 0x0000000e033c7211 */ /* 0x080fe200078208ff */
[----:B------:R-:W-:Y:S01]  /*0f50*/  IMAD R8, R17, 0x8, R7 ;  /* 0x0000000811087824 */ /* 0x000fe200078e0207 */
[-C--:B------:R-:W-:Y:S02]  /*0f60*/  LEA.HI.X.SX32 R57, R11, R15.reuse, 0x1, P2 ;  /* 0x0000000f0b397211 */ /* 0x080fe400010f0eff */
[-C--:B------:R-:W-:Y:S02]  /*0f70*/  LEA.HI.X.SX32 R63, R10, R15.reuse, 0x1, P0 ;  /* 0x0000000f0a3f7211 */ /* 0x080fe400000f0eff */
[CC--:B------:R-:W-:Y:S01]  /*0f80*/  LEA R58, P2, R4.reuse, R14.reuse, 0x1 ;  /* 0x0000000e043a7211 */ /* 0x0c0fe200078408ff */
[----:B------:R-:W1:Y:S02]  /*0f90*/  FENCE.VIEW.ASYNC.S ;  /* 0x00000000000073c6 */ /* 0x000e640000000000 */
[----:B-1----:R1:W2:Y:S01]  /*0fa0*/  @!UP2 SYNCS.EXCH.64 URZ, [UR14], UR16 ;  /* 0x000000100effa5b2 */ /* 0x0022a20008000100 */
[-C--:B------:R-:W-:Y:S01]  /*0fb0*/  LEA.HI.X.SX32 R61, R3, R15.reuse, 0x1, P1 ;  /* 0x0000000f033d7211 */ /* 0x080fe200008f0eff */
[----:B------:R-:W-:Y:S01]  /*0fc0*/  IMAD R3, R17, 0x8, R8 ;  /* 0x0000000811037824 */ /* 0x000fe200078e0208 */
[----:B------:R-:W-:Y:S01]  /*0fd0*/  LEA R54, P0, R5, R14, 0x1 ;  /* 0x0000000e05367211 */ /* 0x000fe200078008ff */
[----:B------:R0:W-:Y:S01]  /*0fe0*/  STL.64 [R1+0xf0], R56 ;  /* 0x0000f03801007387 */ /* 0x0001e20000100a00 */
[-C--:B------:R-:W-:Y:S01]  /*0ff0*/  LEA.HI.X.SX32 R59, R4, R15.reuse, 0x1, P2 ;  /* 0x0000000f043b7211 */ /* 0x080fe200010f0eff */
[----:B------:R-:W-:Y:S01]  /*1000*/  IMAD R4, R17, 0x8, R3 ;  /* 0x0000000811047824 */ /* 0x000fe200078e0203 */
[----:B------:R-:W-:-:S02]  /*1010*/  LEA.HI.X.SX32 R55, R5, R15, 0x1, P0 ;  /* 0x0000000f05377211 */ /* 0x000fc400000f0eff */
[-C--:B------:R-:W-:Y:S01]  /*1020*/  LEA R48, P0, R8, R14.reuse, 0x1 ;  /* 0x0000000e08307211 */ /* 0x080fe200078008ff */
[----:B------:R-:W-:Y:S01]  /*1030*/  IMAD R5, R17, 0x8, R4 ;  /* 0x0000000811057824 */ /* 0x000fe200078e0204 */
[-C--:B------:R-:W-:Y:S02]  /*1040*/  LEA R40, P3, R12, R14.reuse, 0x1 ;  /* 0x0000000e0c287211 */ /* 0x080fe400078608ff */
[-C--:B------:R-:W-:Y:S02]  /*1050*/  LEA R52, P1, R6, R14.reuse, 0x1 ;  /* 0x0000000e06347211 */ /* 0x080fe400078208ff */
[----:B------:R-:W-:Y:S02]  /*1060*/  LEA R50, P2, R7, R14, 0x1 ;  /* 0x0000000e07327211 */ /* 0x000fe400078408ff */
[-C--:B------:R-:W-:Y:S02]  /*1070*/  LEA.HI.X.SX32 R49, R8, R15.reuse, 0x1, P0 ;  /* 0x0000000f08317211 */ /* 0x080fe400000f0eff */
[----:B------:R-:W-:Y:S01]  /*1080*/  ISETP.LT.AND P0, PT, RZ, UR33, PT ;  /* 0x00000021ff007c0c */ /* 0x000fe2000bf01270 */
[----:B--2---:R-:W-:Y:S01]  /*1090*/  BAR.SYNC.DEFER_BLOCKING 0x0 ;  /* 0x0000000000007b1d */ /* 0x004fe20000010000 */
[----:B------:R-:W-:-:S02]  /*10a0*/  LEA.HI.X.SX32 R41, R12, R15, 0x1, P3 ;  /* 0x0000000f0c297211 */ /* 0x000fc400018f0eff */
[-C--:B------:R-:W-:Y:S02]  /*10b0*/  LEA.HI.X.SX32 R53, R6, R15.reuse, 0x1, P1 ;  /* 0x0000000f06357211 */ /* 0x080fe400008f0eff */
[----:B------:R-:W-:Y:S02]  /*10c0*/  LEA.HI.X.SX32 R51, R7, R15, 0x1, P2 ;  /* 0x0000000f07337211 */ /* 0x000fe400010f0eff */
[-C--:B------:R-:W-:Y:S01]  /*10d0*/  LEA R46, P1, R3, R14.reuse, 0x1 ;  /* 0x0000000e032e7211 */ /* 0x080fe200078208ff */
[----:B------:R0:W-:Y:S01]  /*10e0*/  STL.64 [R1+0xb0], R40 ;  /* 0x0000b02801007387 */ /* 0x0001e20000100a00 */
[-C--:B------:R-:W-:Y:S02]  /*10f0*/  LEA R44, P2, R4, R14.reuse, 0x1 ;  /* 0x0000000e042c7211 */ /* 0x080fe400078408ff */
[----:B------:R-:W-:Y:S01]  /*1100*/  LEA R42, P3, R5, R14, 0x1 ;  /* 0x0000000e052a7211 */ /* 0x000fe200078608ff */
[----:B------:R0:W-:Y:S01]  /*1110*/  STL.64 [R1+0x118], R66 ;  /* 0x0001184201007387 */ /* 0x0001e20000100a00 */
[----:B------:R-:W-:-:S02]  /*1120*/  PRMT R6, RZ, 0x7610, R6 ;  /* 0x00007610ff067816 */ /* 0x000fc40000000006 */
[----:B------:R-:W-:Y:S01]  /*1130*/  PRMT R8, RZ, 0x7610, R8 ;  /* 0x00007610ff087816 */ /* 0x000fe20000000008 */
[----:B------:R0:W-:Y:S01]  /*1140*/  STL.64 [R1+0x110], R64 ;  /* 0x0001104001007387 */ /* 0x0001e20000100a00 */
[----:B------:R-:W-:Y:S02]  /*1150*/  PRMT R10, RZ, 0x7610, R10 ;  /* 0x00007610ff0a7816 */ /* 0x000fe4000000000a */
[----:B------:R-:W-:Y:S01]  /*1160*/  PRMT R12, RZ, 0x7610, R12 ;  /* 0x00007610ff0c7816 */ /* 0x000fe2000000000c */
[----:B------:R0:W-:Y:S01]  /*1170*/  STL.64 [R1+0x108], R62 ;  /* 0x0001083e01007387 */ /* 0x0001e20000100a00 */
[----:B------:R-:W-:Y:S02]  /*1180*/  PRMT R14, RZ, 0x7610, R14 ;  /* 0x00007610ff0e7816 */ /* 0x000fe4000000000e */
[----:B------:R-:W-:Y:S01]  /*1190*/  PRMT R18, RZ, 0x7610, R18 ;  /* 0x00007610ff127816 */ /* 0x000fe20000000012 */
[----:B------:R-:W2:Y:S01]  /*11a0*/  @P0 LDG.E.U16 R6, desc[UR26][R70.64] ;  /* 0x0000001a46060981 */ /* 0x000ea2000c1e1500 */
[----:B------:R-:W-:-:S02]  /*11b0*/  PRMT R20, RZ, 0x7610, R20 ;  /* 0x00007610ff147816 */ /* 0x000fc40000000014 */
[----:B------:R-:W-:Y:S01]  /*11c0*/  PRMT R32, RZ, 0x7610, R32 ;  /* 0x00007610ff207816 */ /* 0x000fe20000000020 */
[----:B------:R-:W3:Y:S01]  /*11d0*/  @P0 LDG.E.U16 R8, desc[UR26][R68.64] ;  /* 0x0000001a44080981 */ /* 0x000ee2000c1e1500 */
[-C--:B------:R-:W-:Y:S02]  /*11e0*/  LEA.HI.X.SX32 R47, R3, R15.reuse, 0x1, P1 ;  /* 0x0000000f032f7211 */ /* 0x080fe400008f0eff */
[-C--:B------:R-:W-:Y:S01]  /*11f0*/  LEA.HI.X.SX32 R45, R4, R15.reuse, 0x1, P2 ;  /* 0x0000000f042d7211 */ /* 0x080fe200010f0eff */
[----:B------:R-:W4:Y:S01]  /*1200*/  @P0 LDG.E.U16 R10, desc[UR26][R66.64] ;  /* 0x0000001a420a0981 */ /* 0x000f22000c1e1500 */
[----:B------:R-:W-:Y:S01]  /*1210*/  LEA.HI.X.SX32 R43, R5, R15, 0x1, P3 ;  /* 0x0000000f052b7211 */ /* 0x000fe200018f0eff */
[----:B------:R-:W-:Y:S01]  /*1220*/  UIADD3 UR8, UPT, UPT, UR11, 0x2000, URZ ;  /* 0x000020000b087890 */ /* 0x000fe2000fffe0ff */
[----:B------:R-:W-:Y:S01]  /*1230*/  LOP3.LUT R0, R0, 0xefffffff, RZ, 0xc0, !PT ;  /* 0xefffffff00007812 */ /* 0x000fe200078ec0ff */
[----:B------:R-:W4:Y:S04]  /*1240*/  @P0 LDG.E.U16 R12, desc[UR26][R64.64] ;  /* 0x0000001a400c0981 */ /* 0x000f28000c1e1500 */
        /* <DEDUP_REMOVED lines=10> */
[----:B------:R0:W-:Y:S01]  /*12f0*/  STL.64 [R1+0x100], R60 ;  /* 0x0001003c01007387 */ /* 0x0001e20000100a00 */
[----:B-1----:R-:W-:-:S04]  /*1300*/  @!UP1 UIADD3 UR16, UPT, UPT, -UR5, 0x100000, URZ ;  /* 0x0010000005109890 */ /* 0x002fc8000fffe1ff */
[----:B------:R-:W-:Y:S02]  /*1310*/  @!UP1 USHF.L.U32 UR17, UR16, 0xb, URZ ;  /* 0x0000000b10119899 */ /* 0x000fe400080006ff */
[----:B------:R-:W-:Y:S01]  /*1320*/  @!UP1 USHF.L.U32 UR16, UR16, 0x1, URZ ;  /* 0x0000000110109899 */ /* 0x000fe200080006ff */
[----:B------:R-:W-:Y:S01]  /*1330*/  SHF.R.S32.HI R4, RZ, 0x6, R38 ;  /* 0x00000006ff047819 */ /* 0x000fe20000011426 */
[----:B------:R-:W4:Y:S01]  /*1340*/  @P0 LDG.E.U16 R32, desc[UR26][R44.64] ;  /* 0x0000001a2c200981 */ /* 0x000f22000c1e1500 */
[----:B------:R-:W-:Y:S01]  /*1350*/  VOTEU.ALL UP2, P4 ;  /* 0x0000000000ff7886 */ /* 0x000fe20002040000 */
[----:B------:R-:W-:Y:S02]  /*1360*/  ISETP.EQ.U32.AND P1, PT, RZ, UR21, P0 ;  /* 0x00000015ff007c0c */ /* 0x000fe40008722070 */
[----:B------:R-:W4:Y:S01]  /*1370*/  @P0 LDG.E.U16 R34, desc[UR26][R42.64] ;  /* 0x0000001a2a220981 */ /* 0x000f22000c1e1500 */
[----:B------:R-:W-:Y:S01]  /*1380*/  UIADD3 UR32, UPT, UPT, UR10, 0x10, URZ ;  /* 0x000000100a207890 */ /* 0x000fe2000fffe0ff */
[----:B------:R-:W-:-:S02]  /*1390*/  @P4 LOP3.LUT R0, R0, 0x10000000, RZ, 0xfc, !PT ;  /* 0x1000000000004812 */ /* 0x000fc400078efcff */
[----:B------:R0:W-:Y:S01]  /*13a0*/  STL.64 [R1+0xf8], R58 ;  /* 0x0000f83a01007387 */ /* 0x0001e20000100a00 */
[----:B------:R-:W-:-:S04]  /*13b0*/  @!UP1 UIADD3 UR4, UPT, UPT, -UR5, 0x100000, URZ ;  /* 0x0010000005049890 */ /* 0x000fc8000fffe1ff */
[----:B------:R-:W-:Y:S02]  /*13c0*/  @!UP1 USHF.L.U32 UR5, UR4, 0xb, URZ ;  /* 0x0000000b04059899 */ /* 0x000fe400080006ff */
[----:B------:R-:W-:Y:S01]  /*13d0*/  @!UP1 USHF.L.U32 UR4, UR4, 0x1, URZ ;  /* 0x0000000104049899 */ /* 0x000fe200080006ff */
[----:B------:R0:W1:Y:S01]  /*13e0*/  @!UP2 SYNCS.EXCH.64 URZ, [UR11+0x4008], UR16 ;  /* 0x004008100bffa5b2 */ /* 0x0000620008000100 */
[----:B------:R0:W-:Y:S04]  /*13f0*/  STL.64 [R1+0xe8], R54 ;  /* 0x0000e83601007387 */ /* 0x0001e80000100a00 */
[----:B------:R0:W-:Y:S04]  /*1400*/  STL.64 [R1+0xe0], R52 ;  /* 0x0000e03401007387 */ /* 0x0001e80000100a00 */
[----:B------:R0:W-:Y:S04]  /*1410*/  STL.64 [R1+0xd8], R50 ;  /* 0x0000d83201007387 */ /* 0x0001e80000100a00 */
[----:B------:R0:W-:Y:S04]  /*1420*/  STL.64 [R1+0xd0], R48 ;  /* 0x0000d03001007387 */ /* 0x0001e80000100a00 */
[----:B------:R0:W-:Y:S04]  /*1430*/  STL.64 [R1+0xc8], R46 ;  /* 0x0000c82e01007387 */ /* 0x0001e80000100a00 */
[----:B------:R0:W-:Y:S04]  /*1440*/  STL.64 [R1+0xc0], R44 ;  /* 0x0000c02c01007387 */ /* 0x0001e80000100a00 */
[----:B------:R0:W-:Y:S01]  /*1450*/  STL.64 [R1+0xb8], R42 ;  /* 0x0000b82a01007387 */ /* 0x0001e20000100a00 */
[----:B------:R-:W-:Y:S01]  /*1460*/  SGXT R4, R4, 0x1 ;  /* 0x000000010404781a */ /* 0x000fe20000000200 */
[----:B------:R-:W-:-:S03]  /*1470*/  VOTEU.ALL UP2, P4 ;  /* 0x0000000000ff7886 */ /* 0x000fc60002040000 */
[----:B------:R-:W-:-:S05]  /*1480*/  LOP3.LUT R3, R13, 0x90, R4, 0x78, !PT ;  /* 0x000000900d037812 */ /* 0x000fca00078e7804 */
[----:B--2---:R0:W-:Y:S04]  /*1490*/  STS.U16 [R3+UR11+0x1000], R6 ;  /* 0x0010000603007988 */ /* 0x0041e8000800040b */
[----:B---3--:R0:W-:Y:S04]  /*14a0*/  STS.U16 [R3+UR11+0x1100], R8 ;  /* 0x0011000803007988 */ /* 0x0081e8000800040b */
[----:B----4-:R0:W-:Y:S04]  /*14b0*/  STS.U16 [R3+UR11+0x1200], R10 ;  /* 0x0012000a03007988 */ /* 0x0101e8000800040b */
[----:B------:R0:W-:Y:S04]  /*14c0*/  STS.U16 [R3+UR11+0x1300], R12 ;  /* 0x0013000c03007988 */ /* 0x0001e8000800040b */
        /* <DEDUP_REMOVED lines=11> */
[----:B------:R0:W-:Y:S01]  /*1580*/  STS.U16 [R3+UR11+0x1e00], R34 ;  /* 0x001e002203007988 */ /* 0x0001e2000800040b */
[----:B-1----:R1:W-:Y:S06]  /*1590*/  MEMBAR.ALL.CTA ;  /* 0x0000000000007992 */ /* 0x0023ec0000008000 */
[----:B-1----:R-:W-:Y:S04]  /*15a0*/  FENCE.VIEW.ASYNC.S ;  /* 0x00000000000073c6 */ /* 0x002fe80000000000 */
[----:B------:R-:W1:Y:S02]  /*15b0*/  FENCE.VIEW.ASYNC.S ;  /* 0x00000000000073c6 */ /* 0x000e640000000000 */
[----:B-1----:R0:W1:Y:S02]  /*15c0*/  @!UP2 SYNCS.EXCH.64 URZ, [UR11+0x2000], UR4 ;  /* 0x002000040bffa5b2 */ /* 0x0020640008000100 */
[----:B-1----:R-:W-:Y:S06]  /*15d0*/  BAR.SYNC.DEFER_BLOCKING 0x0 ;  /* 0x0000000000007b1d */ /* 0x002fec0000010000 */
[----:B0-----:R-:W-:Y:S05]  /*15e0*/  @!P1 BRA `(.L_x_6) ;  /* 0x0000000000409947 */ /* 0x001fea0003800000 */
[----:B------:R-:W-:Y:S02]  /*15f0*/  USHF.R.U32.HI UR16, URZ, 0x4, UR11 ;  /* 0x00000004ff107899 */ /* 0x000fe4000801160b */
[----:B------:R-:W-:Y:S02]  /*1600*/  UIADD3 UR4, UPT, UPT, UR11, 0x1000, URZ ;  /* 0x000010000b047890 */ /* 0x000fe4000fffe0ff */
[----:B------:R-:W-:Y:S02]  /*1610*/  USGXT.U32 UR16, UR16, 0xe ;  /* 0x0000000e1010789a */ /* 0x000fe40008000000 */
[----:B------:R-:W-:Y:S02]  /*1620*/  USHF.R.U32.HI UR4, URZ, 0x4, UR4 ;  /* 0x00000004ff047899 */ /* 0x000fe40008011604 */
[----:B------:R-:W-:Y:S02]  /*1630*/  ULOP3.LUT UR16, UR16, 0x800000, URZ, 0xfc, !UPT ;  /* 0x0080000010107892 */ /* 0x000fe4000f8efcff */
[----:B------:R-:W-:Y:S01]  /*1640*/  USGXT.U32 UR18, UR4, 0xe ;  /* 0x0000000e0412789a */ /* 0x000fe20008000000 */
[----:B------:R-:W-:-:S02]  /*1650*/  UMOV UR5, URZ ;  /* 0x000000ff00057c82 */ /* 0x000fc40008000000 */
[----:B------:R-:W-:Y:S01]  /*1660*/  UMOV UR4, UR8 ;  /* 0x0000000800047c82 */ /* 0x000fe20008000000 */
[----:B------:R-:W-:Y:S01]  /*1670*/  UMOV UR22, 0x0 ;  /* 0x0000000000167882 */ /* 0x000fe20000000000 */
[----:B------:R-:W-:Y:S01]  /*1680*/  UMOV UR23, 0x8208490 ;  /* 0x0820849000177882 */ /* 0x000fe20000000000 */
[----:B------:R-:W-:Y:S01]  /*1690*/  UMOV UR17, 0x40004040 ;  /* 0x4000404000117882 */ /* 0x000fe20000000000 */
[----:B------:R-:W-:Y:S01]  /*16a0*/  UMOV UR19, 0xc0004010 ;  /* 0xc000401000137882 */ /* 0x000fe20000000000 */
[----:B------:R-:W-:Y:S01]  /*16b0*/  UMOV UR4, UR4 ;  /* 0x0000000400047c82 */ /* 0x000fe20008000000 */
[----:B------:R0:W-:Y:S01]  /*16c0*/  UTCHMMA gdesc[UR16], gdesc[UR18], tmem[UR32], tmem[UR22], idesc[UR23], !UPT ;  /* 0x00ff1612100075ea */ /* 0x0001e2000f800020 */
[----:B------:R0:W-:Y:S01]  /*16d0*/  UTCBAR [UR4], URZ ;  /* 0x000000ff040073e9 */ /* 0x0001e200080000ff */
[----:B------:R-:W-:Y:S02]  /*16e0*/  NOP ;  /* 0x0000000000007918 */ /* 0x000fe40000000000 */
.L_x_6:
[----:B------:R-:W-:Y:S05]  /*16f0*/  @!P0 BRA `(.L_x_7) ;  /* 0x0000000000088947 */ /* 0x000fea0003800000 */
[----:B------:R-:W1:Y:S02]  /*1700*/  SYNCS.PHASECHK.TRANS64.TRYWAIT P2, [UR11+0x2000], RZ ;  /* 0x002000ffff0075a7 */ /* 0x000e64000804110b */
[----:B-1----:R-:W-:Y:S05]  /*1710*/  @!P2 BRA `(.L_x_8) ;  /* 0x000000dc0010a947 */ /* 0x002fea0003800000 */
.L_x_7:
[----:B------:R-:W-:Y:S01]  /*1720*/  BAR.SYNC.DEFER_BLOCKING 0x0 ;  /* 0x0000000000007b1d */ /* 0x000fe20000010000 */
[C---:B------:R-:W-:Y:S01]  /*1730*/  ISETP.GT.AND P4, PT, R2.reuse, 0x1, PT ;  /* 0x000000010200780c */ /* 0x040fe20003f84270 */
[----:B------:R-:W-:Y:S01]  /*1740*/  UISETP.GT.AND UP2, UPT, UR12, -0x1, UPT ;  /* 0xffffffff0c00788c */ /* 0x000fe2000bf44270 */
[C---:B------:R-:W-:Y:S02]  /*1750*/  ISETP.GT.AND P3, PT, R2.reuse, 0x2, PT ;  /* 0x000000020200780c */ /* 0x040fe40003f64270 */
[----:B------:R-:W-:Y:S01]  /*1760*/  ISETP.GT.AND P5, PT, R2, RZ, PT ;  /* 0x000000ff0200720c */ /* 0x000fe20003fa4270 */
[----:B0-----:R-:W0:Y:S01]  /*1770*/  LDCU UR4, c[0x0][0x3a8] ;  /* 0x00007500ff0477ac */ /* 0x001e220008000800 */
[----:B------:R-:W0:Y:S01]  /*1780*/  LDTM.x128 R4, tmem[UR13+0x10] ;  /* 0x0000100d000479ee */ /* 0x000e2200083c0000 */
[----:B------:R-:W-:Y:S01]  /*1790*/  PLOP3.LUT P2, PT, PT, PT, UP2, 0x80, 0x8 ;  /* 0x000000000008781c */ /* 0x000fe20003f4f028 */
[----:B------:R-:W1:Y:S01]  /*17a0*/  S2R R187, SR_TID.X ;  /* 0x0000000000bb7919 */ /* 0x000e620000002100 */
[----:B------:R-:W2:Y:S02]  /*17b0*/  LDCU.64 UR16, c[0x0][0x3d0] ;  /* 0x00007a00ff1077ac */ /* 0x000ea40008000a00 */
[----:B--2---:R-:W-:Y:S01]  /*17c0*/  UIMAD UR16, UR7, UR16, URZ ;  /* 0x00000010071072a4 */ /* 0x004fe2000f8e02ff */
[----:B0-----:R-:W-:Y:S01]  /*17d0*/  FMUL R176, R6, UR4 ;  /* 0x0000000406b07c20 */ /* 0x001fe20008400000 */
[----:B------:R-:W-:Y:S01]  /*17e0*/  FMUL R185, R5, UR4 ;  /* 0x0000000405b97c20 */ /* 0x000fe20008400000 */
[----:B------:R-:W-:Y:S01]  /*17f0*/  FMUL R5, R7, UR4 ;  /* 0x0000000407057c20 */ /* 0x000fe20008400000 */
[----:B------:R-:W-:Y:S01]  /*1800*/  FMUL R163, R131, UR4 ;  /* 0x0000000483a37c20 */ /* 0x000fe20008400000 */
[----:B------:R-:W-:Y:S01]  /*1810*/  FMUL R6, R9, UR4 ;  /* 0x0000000409067c20 */ /* 0x000fe20008400000 */
[----:B------:R-:W-:Y:S01]  /*1820*/  FSEL R131, R176, -INF , P4 ;  /* 0xff800000b0837808 */ /* 0x000fe20002000000 */
[----:B------:R-:W-:Y:S01]  /*1830*/  FMUL R174, R10, UR4 ;  /* 0x000000040aae7c20 */ /* 0x000fe20008400000 */
[----:B------:R-:W-:Y:S01]  /*1840*/  ISETP.GT.AND P4, PT, R2, 0x4, PT ;  /* 0x000000040200780c */ /* 0x000fe20003f84270 */
        /* <DEDUP_REMOVED lines=55> */
[----:B------:R-:W-:Y:S01]  /*1bc0*/  FSEL R4, R185, -INF , P5 ;  /* 0xff800000b9047808 */ /* 0x000fe20002800000 */
[----:B------:R-:W-:Y:S01]  /*1bd0*/  FMUL R20, R31, UR4 ;  /* 0x000000041f147c20 */ /* 0x000fe20008400000 */
[----:B------:R-:W-:Y:S01]  /*1be0*/  ISETP.GT.AND P4, PT, R2, 0x19, PT ;  /* 0x000000190200780c */ /* 0x000fe20003f84270 */
        /* <DEDUP_REMOVED lines=13> */
[----:B------:R-:W-:Y:S01]  /*1cc0*/  FMNMX3 R22, R164, R4, R131, !PT ;  /* 0x00000004a4167276 */ /* 0x000fe20007800083 */
[----:B------:R-:W-:Y:S01]  /*1cd0*/  FMUL R37, R71, UR4 ;  /* 0x0000000447257c20 */ /* 0x000fe20008400000 */
[----:B------:R-:W-:Y:S01]  /*1ce0*/  FSEL R115, R20, -INF , P3 ;  /* 0xff80000014737808 */ /* 0x000fe20001800000 */
[----:B------:R-:W-:Y:S01]  /*1cf0*/  FMUL R158, R126, UR4 ;  /* 0x000000047e9e7c20 */ /* 0x000fe20008400000 */
[C---:B------:R-:W-:Y:S01]  /*1d00*/  ISETP.GT.AND P5, PT, R2.reuse, 0x6, PT ;  /* 0x000000060200780c */ /* 0x040fe20003fa4270 */
[----:B------:R-:W-:Y:S01]  /*1d10*/  FMUL R10, R17, UR4 ;  /* 0x00000004110a7c20 */ /* 0x000fe20008400000 */
[----:B------:R-:W-:Y:S01]  /*1d20*/  ISETP.GT.AND P3, PT, R2, 0x1d, PT ;  /* 0x0000001d0200780c */ /* 0x000fe20003f64270 */
[----:B------:R-:W-:Y:S01]  /*1d30*/  FMUL R45, R45, UR4 ;  /* 0x000000042d2d7c20 */ /* 0x000fe20008400000 */
[----:B------:R-:W-:Y:S01]  /*1d40*/  FMNMX3 R23, R22, R5, R129, !PT ;  /* 0x0000000516177276 */ /* 0x000fe20007800081 */
[----:B------:R-:W-:Y:S01]  /*1d50*/  FMUL R139, R107, UR4 ;  /* 0x000000046b8b7c20 */ /* 0x000fe20008400000 */
[----:B------:R-:W-:Y:S01]  /*1d60*/  FSEL R7, R7, -INF , P5 ;  /* 0xff80000007077808 */ /* 0x000fe20002800000 */
[----:B------:R-:W-:Y:S01]  /*1d70*/  FMUL R155, R123, UR4 ;  /* 0x000000047b9b7c20 */ /* 0x000fe20008400000 */
[----:B------:R-:W-:Y:S01]  /*1d80*/  FSEL R114, R34, -INF , P3 ;  /* 0xff80000022727808 */ /* 0x000fe20001800000 */
[----:B------:R-:W-:Y:S01]  /*1d90*/  FMUL R165, R26, UR4 ;  /* 0x000000041aa57c20 */ /* 0x000fe20008400000 */
[C---:B------:R-:W-:Y:S01]  /*1da0*/  ISETP.GT.AND P5, PT, R2.reuse, 0x9, PT ;  /* 0x000000090200780c */ /* 0x040fe20003fa4270 */
[----:B------:R-:W-:Y:S01]  /*1db0*/  FMUL R151, R119, UR4 ;  /* 0x0000000477977c20 */ /* 0x000fe20008400000 */
[----:B------:R-:W-:Y:S01]  /*1dc0*/  FMNMX3 R34, R23, R6, R128, !PT ;  /* 0x0000000617227276 */ /* 0x000fe20007800080 */
[----:B------:R-:W-:Y:S01]  /*1dd0*/  FMUL R16, R29, UR4 ;  /* 0x000000041d107c20 */ /* 0x000fe20008400000 */
[----:B------:R-:W-:Y:S01]  /*1de0*/  ISETP.GT.AND P2, PT, R2, 0x24, PT ;  /* 0x000000240200780c */ /* 0x000fe20003f44270 */
[----:B------:R-:W-:Y:S01]  /*1df0*/  FMUL R17, R32, UR4 ;  /* 0x0000000420117c20 */ /* 0x000fe20008400000 */
[----:B------:R-:W-:Y:S01]  /*1e00*/  FSEL R126, R172, -INF , P5 ;  /* 0xff800000ac7e7808 */ /* 0x000fe20002800000 */
[----:B------:R-:W-:Y:S01]  /*1e10*/  FMUL R18, R33, UR4 ;  /* 0x0000000421127c20 */ /* 0x000fe20008400000 */
[----:B------:R-:W-:Y:S01]  /*1e20*/  FMNMX3 R71, R34, R7, R127, !PT ;  /* 0x0000000722477276 */ /* 0x000fe2000780007f */
[----:B------:R-:W-:Y:S01]  /*1e30*/  FMUL R19, R35, UR4 ;  /* 0x0000000423137c20 */ /* 0x000fe20008400000 */
[----:B------:R-:W-:Y:S01]  /*1e40*/  FSEL R22, R180, -INF , P2 ;  /* 0xff800000b4167808 */ /* 0x000fe20001000000 */
[----:B------:R-:W-:Y:S01]  /*1e50*/  FMUL R36, R36, UR4 ;  /* 0x0000000424247c20 */ /* 0x000fe20008400000 */
[----:B------:R-:W-:Y:S01]  /*1e60*/  ISETP.GT.AND P5, PT, R2, 0xc, PT ;  /* 0x0000000c0200780c */ /* 0x000fe20003fa4270 */
        /* <DEDUP_REMOVED lines=9> */
[----:B------:R-:W-:Y:S01]  /*1f00*/  ISETP.GT.AND P5, PT, R2, 0xf, PT ;  /* 0x0000000f0200780c */ /* 0x000fe20003fa4270 */
[----:B------:R-:W-:Y:S01]  /*1f10*/  FMUL R179, R42, UR4 ;  /* 0x000000042ab37c20 */ /* 0x000fe20008400000 */
[----:B------:R-:W-:Y:S01]  /*1f20*/  FMNMX3 R45, R34, R9, R125, !PT ;  /* 0x00000009222d7276 */ /* 0x000fe2000780007d */
[----:B------:R-:W-:Y:S01]  /*1f30*/  FMUL R142, R110, UR4 ;  /* 0x000000046e8e7c20 */ /* 0x000fe20008400000 */
[----:B------:R-:W-:Y:S01]  /*1f40*/  FSEL R123, R169, -INF , P5 ;  /* 0xff800000a97b7808 */ /* 0x000fe20002800000 */
[----:B------:R-:W-:Y:S01]  /*1f50*/  FMUL R143, R111, UR4 ;  /* 0x000000046f8f7c20 */ /* 0x000fe20008400000 */
[----:B------:R-:W-:Y:S01]  /*1f60*/  FMNMX3 R34, R45, R10, R124, !PT ;  /* 0x0000000a2d227276 */ /* 0x000fe2000780007c */
[----:B------:R-:W-:Y:S01]  /*1f70*/  FMUL R178, R43, UR4 ;  /* 0x000000042bb27c20 */ /* 0x000fe20008400000 */
[----:B------:R-:W-:Y:S01]  /*1f80*/  ISETP.GT.AND P5, PT, R2, 0x12, PT ;  /* 0x000000120200780c */ /* 0x000fe20003fa4270 */
[----:B------:R-:W-:Y:S01]  /*1f90*/  FMUL R177, R44, UR4 ;  /* 0x000000042cb17c20 */ /* 0x000fe20008400000 */
[----:B------:R-:W-:Y:S01]  /*1fa0*/  FMNMX3 R34, R34, R11, R123, !PT ;  /* 0x0000000b22227276 */ /* 0x000fe2000780007b */
        /* <DEDUP_REMOVED lines=27> */
[----:B------:R-:W-:Y:S01]  /*2160*/  ISETP.GT.AND P5, PT, R2, 0x1e, PT ;  /* 0x0000001e0200780c */ /* 0x000fe20003fa4270 */
        /* <DEDUP_REMOVED lines=35> */
[C---:B------:R-:W-:Y:S01]  /*23a0*/  ISETP.GT.AND P4, PT, R2.reuse, 0x26, PT ;  /* 0x000000260200780c */ /* 0x040fe20003f84270 */
[----:B------:R-:W-:Y:S01]  /*23b0*/  FMUL R31, R59, UR4 ;  /* 0x000000043b1f7c20 */ /* 0x000fe20008400000 */
[C---:B------:R-:W-:Y:S01]  /*23c0*/  ISETP.GT.AND P3, PT, R2.reuse, 0x27, PT ;  /* 0x000000270200780c */ /* 0x040fe20003f64270 */
        /* <DEDUP_REMOVED lines=60> */
[----:B------:R-:W-:Y:S01]  /*2790*/  USHF.L.U32 UR6, UR16, 0x1, URZ ;  /* 0x0000000110067899 */ /* 0x000fe200080006ff */
[----:B------:R-:W-:Y:S01]  /*27a0*/  FMNMX3 R45, R45, R26, R82, !PT ;  /* 0x0000001a2d2d7276 */ /* 0x000fe20007800052 */
[----:B------:R-:W-:Y:S01]  /*27b0*/  UIMAD.WIDE UR4, UR16, 0x2, URZ ;  /* 0x00000002100478a5 */ /* 0x000fe2000f8e02ff */
[----:B------:R-:W-:-:S02]  /*27c0*/  ISETP.GT.AND P5, PT, R2, 0x39, PT ;  /* 0x000000390200780c */ /* 0x000fc40003fa4270 */
[----:B------:R-:W-:Y:S02]  /*27d0*/  ISETP.GT.AND P4, PT, R2, 0x32, PT ;  /* 0x000000320200780c */ /* 0x000fe40003f84270 */
[----:B------:R-:W-:Y:S02]  /*27e0*/  FSEL R28, R28, -INF , P2 ;  /* 0xff8000001c1c7808 */ /* 0x000fe40001000000 */
[----:B------:R-:W-:Y:S02]  /*27f0*/  FSEL R75, R60, -INF , P3 ;  /* 0xff8000003c4b7808 */ /* 0x000fe40001800000 */
[----:B------:R-:W-:Y:S02]  /*2800*/  FMNMX3 R45, R45, R81, R80, !PT ;  /* 0x000000512d2d7276 */ /* 0x000fe40007800050 */
[----:B------:R-:W-:Y:S02]  /*2810*/  ISETP.GT.AND P3, PT, R2, 0x3b, PT ;  /* 0x0000003b0200780c */ /* 0x000fe40003f64270 */
[----:B------:R-:W-:-:S02]  /*2820*/  FSEL R74, R62, -INF , P5 ;  /* 0xff8000003e4a7808 */ /* 0x000fc40002800000 */
[C---:B------:R-:W-:Y:S02]  /*2830*/  ISETP.GT.AND P5, PT, R2.reuse, 0x3d, PT ;  /* 0x0000003d0200780c */ /* 0x040fe40003fa4270 */
[----:B------:R-:W-:Y:S02]  /*2840*/  ISETP.GT.AND P2, PT, R2, 0x34, PT ;  /* 0x000000340200780c */ /* 0x000fe40003f44270 */
[----:B------:R-:W-:Y:S02]  /*2850*/  FSEL R29, R29, -INF , P4 ;  /* 0xff8000001d1d7808 */ /* 0x000fe40002000000 */
[----:B------:R-:W-:Y:S02]  /*2860*/  FMNMX3 R45, R45, R28, R79, !PT ;  /* 0x0000001c2d2d7276 */ /* 0x000fe4000780004f */
[----:B------:R-:W-:Y:S02]  /*2870*/  FSEL R72, R64, -INF , P3 ;  /* 0xff80000040487808 */ /* 0x000fe40001800000 */
[----:B------:R-:W-:-:S02]  /*2880*/  ISETP.GT.AND P3, PT, R2, 0x3f, PT ;  /* 0x0000003f0200780c */ /* 0x000fc40003f64270 */
[----:B------:R-:W-:Y:S02]  /*2890*/  FSEL R71, R66, -INF , P5 ;  /* 0xff80000042477808 */ /* 0x000fe40002800000 */
[C---:B------:R-:W-:Y:S02]  /*28a0*/  ISETP.GT.AND P5, PT, R2.reuse, 0x41, PT ;  /* 0x000000410200780c */ /* 0x040fe40003fa4270 */
[----:B------:R-:W-:Y:S02]  /*28b0*/  ISETP.GT.AND P4, PT, R2, 0x36, PT ;  /* 0x000000360200780c */ /* 0x000fe40003f84270 */
[----:B------:R-:W-:Y:S02]  /*28c0*/  FSEL R77, R57, -INF , P2 ;  /* 0xff800000394d7808 */ /* 0x000fe40001000000 */
[----:B------:R-:W-:Y:S02]  /*28d0*/  FMNMX3 R45, R45, R29, R78, !PT ;  /* 0x0000001d2d2d7276 */ /* 0x000fe4000780004e */
[----:B------:R-:W-:-:S02]  /*28e0*/  FSEL R70, R68, -INF , P3 ;  /* 0xff80000044467808 */ /* 0x000fc40001800000 */
[----:B------:R-:W-:Y:S02]  /*28f0*/  ISETP.GT.AND P3, PT, R2, 0x43, PT ;  /* 0x000000430200780c */ /* 0x000fe40003f64270 */
[----:B------:R-:W-:Y:S02]  /*2900*/  FSEL R68, R12, -INF , P5 ;  /* 0xff8000000c447808 */ /* 0x000fe40002800000 */
[----:B------:R-:W-:Y:S02]  /*2910*/  ISETP.GT.AND P2, PT, R2, 0x38, PT ;  /* 0x000000380200780c */ /* 0x000fe40003f44270 */
[----:B------:R-:W-:Y:S02]  /*2920*/  FSEL R31, R31, -INF , P4 ;  /* 0xff8000001f1f7808 */ /* 0x000fe40002000000 */
[----:B------:R-:W-:Y:S02]  /*2930*/  FMNMX3 R12, R45, R77, R76, !PT ;  /* 0x0000004d2d0c7276 */ /* 0x000fe4000780004c */
[----:B------:R-:W-:-:S02]  /*2940*/  FSEL R105, R15, -INF , P3 ;  /* 0xff8000000f697808 */ /* 0x000fc40001800000 */
[----:B------:R-:W-:Y:S02]  /*2950*/  ISETP.GT.AND P4, PT, R2, 0x3a, PT ;  /* 0x0000003a0200780c */ /* 0x000fe40003f84270 */
[----:B------:R-:W-:Y:S02]  /*2960*/  FSEL R32, R32, -INF , P2 ;  /* 0xff80000020207808 */ /* 0x000fe40001000000 */
[----:B------:R-:W-:Y:S02]  /*2970*/  FMNMX3 R15, R12, R31, R75, !PT ;  /* 0x0000001f0c0f7276 */ /* 0x000fe4000780004b */
[----:B------:R-:W-:Y:S02]  /*2980*/  ISETP.GT.AND P2, PT, R2, 0x3c, PT ;  /* 0x0000003c0200780c */ /* 0x000fe40003f44270 */
[----:B------:R-:W-:Y:S02]  /*2990*/  FSEL R73, R63, -INF , P4 ;  /* 0xff8000003f497808 */ /* 0x000fe40002000000 */
[----:B------:R-:W-:-:S02]  /*29a0*/  FMNMX3 R15, R15, R32, R74, !PT ;  /* 0x000000200f0f7276 */ /* 0x000fc4000780004a */
[C---:B------:R-:W-:Y:S02]  /*29b0*/  ISETP.GT.AND P4, PT, R2.reuse, 0x3e, PT ;  /* 0x0000003e0200780c */ /* 0x040fe40003f84270 */
        /* <DEDUP_REMOVED lines=8> */
[C---:B------:R-:W-:Y:S02]  /*2a40*/  ISETP.GT.AND P2, PT, R2.reuse, 0x44, PT ;  /* 0x000000440200780c */ /* 0x040fe40003f44270 */
[----:B------:R-:W-:Y:S02]  /*2a50*/  ISETP.GT.AND P5, PT, R2, 0x45, PT ;  /* 0x000000450200780c */ /* 0x000fe40003fa4270 */
[----:B------:R-:W-:-:S02]  /*2a60*/  FSEL R37, R37, -INF , P4 ;  /* 0xff80000025257808 */ /* 0x000fc40002000000 */
[----:B------:R-:W-:Y:S02]  /*2a70*/  FMNMX3 R12, R15, R69, R68, !PT ;  /* 0x000000450f0c7276 */ /* 0x000fe40007800044 */
[C---:B------:R-:W-:Y:S02]  /*2a80*/  ISETP.GT.AND P4, PT, R2.reuse, 0x46, PT ;  /* 0x000000460200780c */ /* 0x040fe40003f84270 */
[----:B------:R-:W-:Y:S02]  /*2a90*/  ISETP.GT.AND P3, PT, R2, 0x47, PT ;  /* 0x000000470200780c */ /* 0x000fe40003f64270 */
[----:B------:R-:W-:Y:S02]  /*2aa0*/  FSEL R38, R38, -INF , P2 ;  /* 0xff80000026267808 */ /* 0x000fe40001000000 */
[----:B------:R-:W-:Y:S02]  /*2ab0*/  FSEL R104, R21, -INF , P5 ;  /* 0xff80000015687808 */ /* 0x000fe40002800000 */
[----:B------:R-:W-:-:S02]  /*2ac0*/  FMNMX3 R15, R12, R37, R105, !PT ;  /* 0x000000250c0f7276 */ /* 0x000fc40007800069 */
[C---:B------:R-:W-:Y:S02]  /*2ad0*/  ISETP.GT.AND P2, PT, R2.reuse, 0x48, PT ;  /* 0x000000480200780c */ /* 0x040fe40003f44270 */
[----:B------:R-:W-:Y:S02]  /*2ae0*/  ISETP.GT.AND P5, PT, R2, 0x49, PT ;  /* 0x000000490200780c */ /* 0x000fe40003fa4270 */
[----:B------:R-:W-:Y:S02]  /*2af0*/  FSEL R102, R24, -INF , P4 ;  /* 0xff80000018667808 */ /* 0x000fe40002000000 */
[----:B------:R-:W-:Y:S02]  /*2b00*/  FSEL R103, R27, -INF , P3 ;  /* 0xff8000001b677808 */ /* 0x000fe40001800000 */
[----:B------:R-:W-:Y:S02]  /*2b10*/  FMNMX3 R15, R15, R38, R104, !PT ;  /* 0x000000260f0f7276 */ /* 0x000fe40007800068 */
[----:B------:R-:W-:-:S02]  /*2b20*/  ISETP.GT.AND P4, PT, R2, 0x4a, PT ;  /* 0x0000004a0200780c */ /* 0x000fc40003f84270 */
[----:B------:R-:W-:Y:S02]  /*2b30*/  ISETP.GT.AND P3, PT, R2, 0x4b, PT ;  /* 0x0000004b0200780c */ /* 0x000fe40003f64270 */
[----:B------:R-:W-:Y:S02]  /*2b40*/  FSEL R40, R40, -INF , P2 ;  /* 0xff80000028287808 */ /* 0x000fe40001000000 */
[----:B------:R-:W-:Y:S02]  /*2b50*/  FSEL R101, R30, -INF , P5 ;  /* 0xff8000001e657808 */ /* 0x000fe40002800000 */
[----:B------:R-:W-:Y:S02]  /*2b60*/  FMNMX3 R15, R15, R102, R103, !PT ;  /* 0x000000660f0f7276 */ /* 0x000fe40007800067 */
[C---:B------:R-:W-:Y:S02]  /*2b70*/  ISETP.GT.AND P2, PT, R2.reuse, 0x4c, PT ;  /* 0x0000004c0200780c */ /* 0x040fe40003f44270 */
[----:B------:R-:W-:-:S02]  /*2b80*/  ISETP.GT.AND P5, PT, R2, 0x4d, PT ;  /* 0x0000004d0200780c */ /* 0x000fc40003fa4270 */
[----:B------:R-:W-:Y:S02]  /*2b90*/  FSEL R41, R41, -INF , P4 ;  /* 0xff80000029297808 */ /* 0x000fe40002000000 */
[----:B------:R-:W-:Y:S02]  /*2ba0*/  FSEL R100, R33, -INF , P3 ;  /* 0xff80000021647808 */ /* 0x000fe40001800000 */
[----:B------:R-:W-:Y:S02]  /*2bb0*/  FMNMX3 R15, R15, R40, R101, !PT ;  /* 0x000000280f0f7276 */ /* 0x000fe40007800065 */
[C---:B------:R-:W-:Y:S02]  /*2bc0*/  ISETP.GT.AND P4, PT, R2.reuse, 0x4e, PT ;  /* 0x0000004e0200780c */ /* 0x040fe40003f84270 */
[----:B------:R-:W-:Y:S02]  /*2bd0*/  ISETP.GT.AND P3, PT, R2, 0x4f, PT ;  /* 0x0000004f0200780c */ /* 0x000fe40003f64270 */
[----:B------:R-:W-:-:S02]  /*2be0*/  FSEL R98, R39, -INF , P2 ;  /* 0xff80000027627808 */ /* 0x000fc40001000000 */
[----:B------:R-:W-:Y:S02]  /*2bf0*/  FSEL R99, R42, -INF , P5 ;  /* 0xff8000002a637808 */ /* 0x000fe40002800000 */
[----:B------:R-:W-:Y:S02]  /*2c00*/  FMNMX3 R15, R15, R41, R100, !PT ;  /* 0x000000290f0f7276 */ /* 0x000fe40007800064 */
[C---:B------:R-:W-:Y:S02]  /*2c10*/  ISETP.GT.AND P2, PT, R2.reuse, 0x50, PT ;  /* 0x000000500200780c */ /* 0x040fe40003f44270 */
[----:B------:R-:W-:Y:S02]  /*2c20*/  ISETP.GT.AND P5, PT, R2, 0x51, PT ;  /* 0x000000510200780c */ /* 0x000fe40003fa4270 */
[----:B------:R-:W-:Y:S02]  /*2c30*/  FSEL R43, R43, -INF , P4 ;  /* 0xff8000002b2b7808 */ /* 0x000fe40002000000 */
        /* <DEDUP_REMOVED lines=112> */
[----:B------:R-:W-:Y:S02]  /*3340*/  ISETP.GT.AND P3, PT, R2, 0x7e, PT ;  /* 0x0000007e0200780c */ /* 0x000fe40003f64270 */
[----:B------:R-:W-:Y:S02]  /*3350*/  FSEL R45, R161, -INF , P2 ;  /* 0xff800000a12d7808 */ /* 0x000fe40001000000 */
[----:B------:R-:W-:-:S02]  /*3360*/  FSEL R48, R162, -INF , P5 ;  /* 0xff800000a2307808 */ /* 0x000fc40002800000 */
[----:B------:R-:W-:Y:S02]  /*3370*/  FMNMX3 R90, R51, R39, R42, !PT ;  /* 0x00000027335a7276 */ /* 0x000fe4000780002a */
[----:B------:R-:W-:Y:S02]  /*3380*/  FSEL R51, R163, -INF , P3 ;  /* 0xff800000a3337808 */ /* 0x000fe40001800000 */
[----:B------:R-:W-:Y:S02]  /*3390*/  FMNMX3 R90, R90, R45, R48, !PT ;  /* 0x0000002d5a5a7276 */ /* 0x000fe40007800030 */
[----:B-1----:R-:W-:Y:S02]  /*33a0*/  LOP3.LUT P6, RZ, R187, 0x7f, RZ, 0xc0, !PT ;  /* 0x0000007fbbff7812 */ /* 0x002fe400078cc0ff */
[----:B------:R-:W-:-:S05]  /*33b0*/  FMNMX3 R90, R90, -INF , R51, !PT ;  /* 0xff8000005a5a7876 */ /* 0x000fca0007800033 */
[--C-:B------:R-:W-:Y:S01]  /*33c0*/  FADD R132, R4, -R90.reuse ;  /* 0x8000005a04847221 */ /* 0x100fe20000000000 */
[--C-:B------:R-:W-:Y:S01]  /*33d0*/  FADD R128, R128, -R90.reuse ;  /* 0x8000005a80807221 */ /* 0x100fe20000000000 */
[--C-:B------:R-:W-:Y:S01]  /*33e0*/  FADD R125, R125, -R90.reuse ;  /* 0x8000005a7d7d7221 */ /* 0x100fe20000000000 */
[--C-:B------:R-:W-:Y:S01]  /*33f0*/  FADD R121, R121, -R90.reuse ;  /* 0x8000005a79797221 */ /* 0x100fe20000000000 */
[----:B------:R-:W-:Y:S01]  /*3400*/  FMUL R132, R132, 1.4426950216293334961 ;  /* 0x3fb8aa3b84847820 */ /* 0x000fe20000400000 */
[--C-:B------:R-:W-:Y:S01]  /*3410*/  FADD R117, R117, -R90.reuse ;  /* 0x8000005a75757221 */ /* 0x100fe20000000000 */
[--C-:B------:R-:W-:Y:S01]  /*3420*/  FADD R164, R164, -R90.reuse ;  /* 0x8000005aa4a47221 */ /* 0x100fe20000000000 */
[--C-:B------:R-:W-:Y:S01]  /*3430*/  FADD R129, R129, -R90.reuse ;  /* 0x8000005a81817221 */ /* 0x100fe20000000000 */
[----:B------:R0:W-:Y:S01]  /*3440*/  MUFU.EX2 R150, R132 ;  /* 0x0000008400967308 */ /* 0x0001e20000000800 */
[--C-:B------:R-:W-:Y:S01]  /*3450*/  FADD R131, R131, -R90.reuse ;  /* 0x8000005a83837221 */ /* 0x100fe20000000000 */
[----:B------:R-:W-:Y:S01]  /*3460*/  FMUL R164, R164, 1.4426950216293334961 ;  /* 0x3fb8aa3ba4a47820 */ /* 0x000fe20000400000 */
[----:B------:R-:W-:Y:S01]  /*3470*/  FMUL R135, R129, 1.4426950216293334961 ;  /* 0x3fb8aa3b81877820 */ /* 0x000fe20000400000 */
[--C-:B------:R-:W-:Y:S01]  /*3480*/  FADD R129, R6, -R90.reuse ;  /* 0x8000005a06817221 */ /* 0x100fe20000000000 */
[----:B------:R-:W-:Y:S01]  /*3490*/  FMUL R133, R131, 1.4426950216293334961 ;  /* 0x3fb8aa3b83857820 */ /* 0x000fe20000400000 */
[--C-:B------:R-:W-:Y:S01]  /*34a0*/  FADD R131, R5, -R90.reuse ;  /* 0x8000005a05837221 */ /* 0x100fe20000000000 */
[--C-:B------:R-:W-:Y:S01]  /*34b0*/  FADD R114, R114, -R90.reuse ;  /* 0x8000005a72727221 */ /* 0x100fe20000000000 */
[----:B------:R-:W1:Y:S01]  /*34c0*/  MUFU.EX2 R4, R164 ;  /* 0x000000a400047308 */ /* 0x000e620000000800 */
[----:B0-----:R-:W-:Y:S01]  /*34d0*/  FMUL R132, R128, 1.4426950216293334961 ;  /* 0x3fb8aa3b80847820 */ /* 0x001fe20000400000 */
[--C-:B------:R-:W-:Y:S01]  /*34e0*/  FADD R128, R7, -R90.reuse ;  /* 0x8000005a07807221 */ /* 0x100fe20000000000 */
[----:B------:R-:W-:Y:S01]  /*34f0*/  FMUL R129, R129, 1.4426950216293334961 ;  /* 0x3fb8aa3b81817820 */ /* 0x000fe20000400000 */
[----:B------:R-:W-:Y:S01]  /*3500*/  FMUL R131, R131, 1.4426950216293334961 ;  /* 0x3fb8aa3b83837820 */ /* 0x000fe20000400000 */
[--C-:B------:R-:W-:Y:S01]  /*3510*/  FADD R126, R126, -R90.reuse ;  /* 0x8000005a7e7e7221 */ /* 0x100fe20000000000 */
[----:B------:R-:W-:Y:S01]  /*3520*/  FMUL R128, R128, 1.4426950216293334961 ;  /* 0x3fb8aa3b80807820 */ /* 0x000fe20000400000 */
[--C-:B------:R-:W-:Y:S01]  /*3530*/  FADD R110, R110, -R90.reuse ;  /* 0x8000005a6e6e7221 */ /* 0x100fe20000000000 */
[----:B------:R-:W0:Y:S01]  /*3540*/  MUFU.EX2 R5, R133 ;  /* 0x0000008500057308 */ /* 0x000e220000000800 */
[--C-:B------:R-:W-:Y:S01]  /*3550*/  FADD R127, R127, -R90.reuse ;  /* 0x8000005a7f7f7221 */ /* 0x100fe20000000000 */
[--C-:B------:R-:W-:Y:S01]  /*3560*/  FADD R106, R106, -R90.reuse ;  /* 0x8000005a6a6a7221 */ /* 0x100fe20000000000 */
[--C-:B------:R-:W-:Y:S01]  /*3570*/  FADD R116, R116, -R90.reuse ;  /* 0x8000005a74747221 */ /* 0x100fe20000000000 */
[--C-:B------:R-:W-:Y:S01]  /*3580*/  FADD R124, R124, -R90.reuse ;  /* 0x8000005a7c7c7221 */ /* 0x100fe20000000000 */
[--C-:B------:R-:W-:Y:S01]  /*3590*/  FADD R113, R113, -R90.reuse ;  /* 0x8000005a71717221 */ /* 0x100fe20000000000 */
[----:B------:R-:W-:Y:S01]  /*35a0*/  FADD R111, R111, -R90 ;  /* 0x8000005a6f6f7221 */ /* 0x000fe20000000000 */
[----:B------:R-:W-:Y:S01]  /*35b0*/  FMUL R116, R116, 1.4426950216293334961 ;  /* 0x3fb8aa3b74747820 */ /* 0x000fe20000400000 */
[----:B------:R2:W-:Y:S01]  /*35c0*/  MUFU.EX2 R147, R128 ;  /* 0x0000008000937308 */ /* 0x0005e20000000800 */
[----:B-1----:R-:W-:Y:S01]  /*35d0*/  FADD R158, R4, R150 ;  /* 0x00000096049e7221 */ /* 0x002fe20000000000 */
[--C-:B------:R-:W-:Y:S01]  /*35e0*/  FADD R80, R80, -R90.reuse ;  /* 0x8000005a50507221 */ /* 0x100fe20000000000 */
[----:B------:R-:W-:Y:S01]  /*35f0*/  FMUL R111, R111, 1.4426950216293334961 ;  /* 0x3fb8aa3b6f6f7820 */ /* 0x000fe20000400000 */
[--C-:B------:R-:W-:Y:S01]  /*3600*/  FADD R73, R73, -R90.reuse ;  /* 0x8000005a49497221 */ /* 0x100fe20000000000 */
[--C-:B------:R-:W-:Y:S01]  /*3610*/  FADD R109, R109, -R90.reuse ;  /* 0x8000005a6d6d7221 */ /* 0x100fe20000000000 */
[--C-:B------:R-:W-:Y:S01]  /*3620*/  FADD R76, R76, -R90.reuse ;  /* 0x8000005a4c4c7221 */ /* 0x100fe20000000000 */
[--C-:B------:R-:W-:Y:S01]  /*3630*/  FADD R120, R120, -R90.reuse ;  /* 0x8000005a78787221 */ /* 0x100fe20000000000 */
[----:B------:R1:W-:Y:S01]  /*3640*/  MUFU.EX2 R148, R129 ;  /* 0x0000008100947308 */ /* 0x0003e20000000800 */
[----:B--2---:R-:W-:Y:S01]  /*3650*/  FMUL R128, R125, 1.4426950216293334961 ;  /* 0x3fb8aa3b7d807820 */ /* 0x004fe20000400000 */
[--C-:B------:R-:W-:Y:S01]  /*3660*/  FADD R125, R10, -R90.reuse ;  /* 0x8000005a0a7d7221 */ /* 0x100fe20000000000 */
[--C-:B------:R-:W-:Y:S01]  /*3670*/  FADD R83, R83, -R90.reuse ;  /* 0x8000005a53537221 */ /* 0x100fe20000000000 */
[--C-:B------:R-:W-:Y:S01]  /*3680*/  FADD R123, R123, -R90.reuse ;  /* 0x8000005a7b7b7221 */ /* 0x100fe20000000000 */
[--C-:B------:R-:W-:Y:S01]  /*3690*/  FADD R68, R68, -R90.reuse ;  /* 0x8000005a44447221 */ /* 0x100fe20000000000 */
[----:B------:R-:W-:Y:S01]  /*36a0*/  FMUL R125, R125, 1.4426950216293334961 ;  /* 0x3fb8aa3b7d7d7820 */ /* 0x000fe20000400000 */
[--C-:B------:R-:W-:Y:S01]  /*36b0*/  FADD R122, R122, -R90.reuse ;  /* 0x8000005a7a7a7221 */ /* 0x100fe20000000000 */
[----:B------:R-:W2:Y:S01]  /*36c0*/  MUFU.EX2 R149, R131 ;  /* 0x0000008300957308 */ /* 0x000ea20000000800 */
[----:B-1----:R-:W-:Y:S01]  /*36d0*/  FMUL R129, R126, 1.4426950216293334961 ;  /* 0x3fb8aa3b7e817820 */ /* 0x002fe20000400000 */
[--C-:B------:R-:W-:Y:S01]  /*36e0*/  FADD R126, R9, -R90.reuse ;  /* 0x8000005a097e7221 */ /* 0x100fe20000000000 */
[--C-:B------:R-:W-:Y:S01]  /*36f0*/  FADD R151, R37, -R90.reuse ;  /* 0x8000005a25977221 */ /* 0x100fe20000000000 */
[--C-:B------:R-:W-:Y:S01]  /*3700*/  FADD R119, R119, -R90.reuse ;  /* 0x8000005a77777221 */ /* 0x100fe20000000000 */
[--C-:B------:R-:W-:Y:S01]  /*3710*/  FADD R118, R118, -R90.reuse ;  /* 0x8000005a76767221 */ /* 0x100fe20000000000 */
[--C-:B------:R-:W-:Y:S01]  /*3720*/  FADD R115, R115, -R90.reuse ;  /* 0x8000005a73737221 */ /* 0x100fe20000000000 */
[--C-:B------:R-:W-:Y:S01]  /*3730*/  FADD R112, R112, -R90.reuse ;  /* 0x8000005a70707221 */ /* 0x100fe20000000000 */
[----:B------:R1:W-:Y:S01]  /*3740*/  MUFU.EX2 R144, R125 ;  /* 0x0000007d00907308 */ /* 0x0003e20000000800 */
[--C-:B------:R-:W-:Y:S01]  /*3750*/  FADD R108, R108, -R90.reuse ;  /* 0x8000005a6c6c7221 */ /* 0x100fe20000000000 */
[--C-:B------:R-:W-:Y:S01]  /*3760*/  FADD R107, R107, -R90.reuse ;  /* 0x8000005a6b6b7221 */ /* 0x100fe20000000000 */
[--C-:B------:R-:W-:Y:S01]  /*3770*/  FADD R82, R82, -R90.reuse ;  /* 0x8000005a52527221 */ /* 0x100fe20000000000 */
[--C-:B------:R-:W-:Y:S01]  /*3780*/  FADD R81, R81, -R90.reuse ;  /* 0x8000005a51517221 */ /* 0x100fe20000000000 */
[--C-:B------:R-:W-:Y:S01]  /*3790*/  FADD R79, R79, -R90.reuse ;  /* 0x8000005a4f4f7221 */ /* 0x100fe20000000000 */
[--C-:B------:R-:W-:Y:S01]  /*37a0*/  FADD R78, R78, -R90.reuse ;  /* 0x8000005a4e4e7221 */ /* 0x100fe20000000000 */
[--C-:B------:R-:W-:Y:S01]  /*37b0*/  FADD R77, R77, -R90.reuse ;  /* 0x8000005a4d4d7221 */ /* 0x100fe20000000000 */
[----:B------:R-:W3:Y:S01]  /*37c0*/  MUFU.EX2 R6, R135 ;  /* 0x0000008700067308 */ /* 0x000ee20000000800 */
[----:B-1----:R-:W-:Y:S01]  /*37d0*/  FMUL R125, R121, 1.4426950216293334961 ;  /* 0x3fb8aa3b797d7820 */ /* 0x002fe20000400000 */
[----:B------:R-:W-:Y:S01]  /*37e0*/  FADD R121, R13, -R90 ;  /* 0x8000005a0d797221 */ /* 0x000fe20000000000 */
[----:B0-----:R-:W-:Y:S01]  /*37f0*/  FADD R158, R5, R158 ;  /* 0x0000009e059e7221 */ /* 0x001fe20000000000 */
[----:B------:R-:W-:Y:S01]  /*3800*/  FMUL R131, R127, 1.4426950216293334961 ;  /* 0x3fb8aa3b7f837820 */ /* 0x000fe20000400000 */
[----:B------:R-:W-:Y:S01]  /*3810*/  FADD R127, R8, -R90 ;  /* 0x8000005a087f7221 */ /* 0x000fe20000000000 */
[----:B------:R-:W-:Y:S01]  /*3820*/  FMUL R121, R121, 1.4426950216293334961 ;  /* 0x3fb8aa3b79797820 */ /* 0x000fe20000400000 */
[----:B------:R-:W-:Y:S01]  /*3830*/  FMUL R126, R126, 1.4426950216293334961 ;  /* 0x3fb8aa3b7e7e7820 */ /* 0x000fe20000400000 */
[----:B------:R-:W-:Y:S01]  /*3840*/  MUFU.EX2 R9, R129 ;  /* 0x0000008100097308 */ /* 0x000fe20000000800 */
[----:B--2---:R-:W-:Y:S01]  /*3850*/  FADD R157, R149, R158 ;  /* 0x0000009e959d7221 */ /* 0x004fe20000000000 */
[----:B------:R-:W-:Y:S01]  /*3860*/  FMUL R127, R127, 1.4426950216293334961 ;  /* 0x3fb8aa3b7f7f7820 */ /* 0x000fe20000400000 */
[----:B------:R-:W-:Y:S01]  /*3870*/  FMUL R123, R123, 1.4426950216293334961 ;  /* 0x3fb8aa3b7b7b7820 */ /* 0x000fe20000400000 */
[--C-:B------:R-:W-:Y:S01]  /*3880*/  FADD R75, R75, -R90.reuse ;  /* 0x8000005a4b4b7221 */ /* 0x100fe20000000000 */
[--C-:B------:R-:W-:Y:S01]  /*3890*/  FADD R74, R74, -R90.reuse ;  /* 0x8000005a4a4a7221 */ /* 0x100fe20000000000 */
[--C-:B------:R-:W-:Y:S01]  /*38a0*/  FADD R71, R71, -R90.reuse ;  /* 0x8000005a47477221 */ /* 0x100fe20000000000 */
[--C-:B------:R-:W-:Y:S01]  /*38b0*/  FADD R70, R70, -R90.reuse ;  /* 0x8000005a46467221 */ /* 0x100fe20000000000 */
[----:B------:R0:W-:Y:S01]  /*38c0*/  MUFU.EX2 R140, R121 ;  /* 0x00000079008c7308 */ /* 0x0001e20000000800 */
[----:B------:R-:W1:Y:S07]  /*38d0*/  @!P6 SYNCS.CCTL.IV [UR11+0x2000] ;  /* 0x00200000ff00e9b1 */ /* 0x000e6e000800000b */
[----:B------:R2:W4:Y:S01]  /*38e0*/  MUFU.EX2 R7, R132 ;  /* 0x0000008400077308 */ /* 0x0005220000000800 */
[----:B0-----:R-:W-:Y:S01]  /*38f0*/  FMUL R121, R117, 1.4426950216293334961 ;  /* 0x3fb8aa3b75797820 */ /* 0x001fe20000400000 */
[----:B------:R-:W-:-:S06]  /*3900*/  FADD R117, R16, -R90 ;  /* 0x8000005a10757221 */ /* 0x000fcc0000000000 */
[----:B------:R-:W-:Y:S01]  /*3910*/  MUFU.EX2 R10, R128 ;  /* 0x00000080000a7308 */ /* 0x000fe20000000800 */
[----:B------:R-:W-:Y:S01]  /*3920*/  FMUL R117, R117, 1.4426950216293334961 ;  /* 0x3fb8aa3b75757820 */ /* 0x000fe20000400000 */
[----:B---3--:R-:W-:Y:S01]  /*3930*/  FADD R157, R6, R157 ;  /* 0x0000009d069d7221 */ /* 0x008fe20000000000 */
[----:B--2---:R-:W0:Y:S01]  /*3940*/  LDC.64 R132, c[0x0][0x390] ;  /* 0x0000e400ff847b82 */ /* 0x004e220000000a00 */
[----:B------:R-:W-:Y:S01]  /*3950*/  FMUL R152, R68, 1.4426950216293334961 ;  /* 0x3fb8aa3b44987820 */ /* 0x000fe20000400000 */
[----:B------:R-:W-:Y:S01]  /*3960*/  FMUL R122, R122, 1.4426950216293334961 ;  /* 0x3fb8aa3b7a7a7820 */ /* 0x000fe20000400000 */
[----:B------:R-:W-:Y:S01]  /*3970*/  FMUL R154, R151, 1.4426950216293334961 ;  /* 0x3fb8aa3b979a7820 */ /* 0x000fe20000400000 */
[----:B------:R-:W-:Y:S01]  /*3980*/  FMUL R119, R119, 1.4426950216293334961 ;  /* 0x3fb8aa3b77777820 */ /* 0x000fe20000400000 */
[----:B------:R2:W-:Y:S01]  /*3990*/  MUFU.EX2 R136, R117 ;  /* 0x0000007500887308 */ /* 0x0005e20000000800 */
[----:B------:R-:W-:Y:S01]  /*39a0*/  FMUL R118, R118, 1.4426950216293334961 ;  /* 0x3fb8aa3b76767820 */ /* 0x000fe20000400000 */
[----:B------:R-:W-:Y:S01]  /*39b0*/  FMUL R112, R112, 1.4426950216293334961 ;  /* 0x3fb8aa3b70707820 */ /* 0x000fe20000400000 */
[----:B------:R-:W-:Y:S01]  /*39c0*/  FMUL R108, R108, 1.4426950216293334961 ;  /* 0x3fb8aa3b6c6c7820 */ /* 0x000fe20000400000 */
[----:B------:R-:W-:Y:S01]  /*39d0*/  FMUL R107, R107, 1.4426950216293334961 ;  /* 0x3fb8aa3b6b6b7820 */ /* 0x000fe20000400000 */
[----:B------:R-:W-:Y:S01]  /*39e0*/  FMUL R82, R82, 1.4426950216293334961 ;  /* 0x3fb8aa3b52527820 */ /* 0x000fe20000400000 */
[----:B------:R-:W-:Y:S01]  /*39f0*/  FMUL R81, R81, 1.4426950216293334961 ;  /* 0x3fb8aa3b51517820 */ /* 0x000fe20000400000 */
[----:B------:R-:W-:Y:S01]  /*3a00*/  FMUL R78, R78, 1.4426950216293334961 ;  /* 0x3fb8aa3b4e4e7820 */ /* 0x000fe20000400000 */
[----:B------:R-:W-:Y:S01]  /*3a10*/  MUFU.EX2 R13, R125 ;  /* 0x0000007d000d7308 */ /* 0x000fe20000000800 */
[----:B--2---:R-:W-:Y:S01]  /*3a20*/  FMUL R117, R114, 1.4426950216293334961 ;  /* 0x3fb8aa3b72757820 */ /* 0x004fe20000400000 */
[----:B------:R-:W-:Y:S01]  /*3a30*/  FADD R114, R19, -R90 ;  /* 0x8000005a13727221 */ /* 0x000fe20000000000 */
[----:B------:R-:W-:Y:S01]  /*3a40*/  FMUL R77, R77, 1.4426950216293334961 ;  /* 0x3fb8aa3b4d4d7820 */ /* 0x000fe20000400000 */
[----:B------:R-:W-:-:S04]  /*3a50*/  FMUL R74, R74, 1.4426950216293334961 ;  /* 0x3fb8aa3b4a4a7820 */ /* 0x000fc80000400000 */
[----:B------:R-:W2:Y:S01]  /*3a60*/  MUFU.EX2 R8, R131 ;  /* 0x0000008300087308 */ /* 0x000ea20000000800 */
[----:B------:R-:W-:-:S07]  /*3a70*/  FMUL R114, R114, 1.4426950216293334961 ;  /* 0x3fb8aa3b72727820 */ /* 0x000fce0000400000 */
[----:B------:R3:W0:Y:S08]  /*3a80*/  MUFU.EX2 R146, R127 ;  /* 0x0000007f00927308 */ /* 0x0006300000000800 */
[----:B------:R1:W-:Y:S01]  /*3a90*/  MUFU.EX2 R135, R116 ;  /* 0x0000007400877308 */ /* 0x0003e20000000800 */
[----:B---3--:R-:W-:Y:S01]  /*3aa0*/  FMUL R127, R124, 1.4426950216293334961 ;  /* 0x3fb8aa3b7c7f7820 */ /* 0x008fe20000400000 */
[----:B------:R-:W-:Y:S01]  /*3ab0*/  FADD R158, R148, R157 ;  /* 0x0000009d949e7221 */ /* 0x000fe20000000000 */
[----:B------:R-:W-:-:S05]  /*3ac0*/  FADD R124, R11, -R90 ;  /* 0x8000005a0b7c7221 */ /* 0x000fca0000000000 */
[----:B------:R-:W3:Y:S01]  /*3ad0*/  MUFU.EX2 R145, R126 ;  /* 0x0000007e00917308 */ /* 0x000ee20000000800 */
[----:B-1----:R-:W-:Y:S01]  /*3ae0*/  FMUL R116, R113, 1.4426950216293334961 ;  /* 0x3fb8aa3b71747820 */ /* 0x002fe20000400000 */
[----:B------:R-:W-:-:S06]  /*3af0*/  FADD R113, R20, -R90 ;  /* 0x8000005a14717221 */ /* 0x000fcc0000000000 */
[----:B------:R-:W-:Y:S01]  /*3b00*/  MUFU.EX2 R141, R123 ;  /* 0x0000007b008d7308 */ /* 0x000fe20000000800 */
[----:B------:R-:W-:Y:S01]  /*3b10*/  FADD R69, R69, -R90 ;  /* 0x8000005a45457221 */ /* 0x000fe20000000000 */
[----:B------:R-:W-:Y:S01]  /*3b20*/  FMUL R70, R70, 1.4426950216293334961 ;  /* 0x3fb8aa3b46467820 */ /* 0x000fe20000400000 */
[----:B------:R-:W-:Y:S01]  /*3b30*/  F2FP.BF16.F32.PACK_AB R5, R149, R5 ;  /* 0x000000059505723e */ /* 0x000fe200000010ff */
[----:B------:R-:W-:-:S04]  /*3b40*/  NOP ;  /* 0x0000000000007918 */ /* 0x000fc80000000000 */
[----:B------:R1:W-:Y:S01]  /*3b50*/  MUFU.EX2 R129, R114 ;  /* 0x0000007200817308 */ /* 0x0003e20000000800 */
[----:B----4-:R-:W-:Y:S01]  /*3b60*/  FADD R158, R7, R158 ;  /* 0x0000009e079e7221 */ /* 0x010fe20000000000 */
[----:B------:R-:W-:Y:S01]  /*3b70*/  FMUL R113, R113, 1.4426950216293334961 ;  /* 0x3fb8aa3b71717820 */ /* 0x000fe20000400000 */
[----:B------:R-:W-:-:S05]  /*3b80*/  FMUL R124, R124, 1.4426950216293334961 ;  /* 0x3fb8aa3b7c7c7820 */ /* 0x000fca0000400000 */
[----:B------:R-:W-:Y:S01]  /*3b90*/  MUFU.EX2 R16, R121 ;  /* 0x0000007900107308 */ /* 0x000fe20000000800 */
[----:B-1----:R-:W-:Y:S01]  /*3ba0*/  FMUL R114, R110, 1.4426950216293334961 ;  /* 0x3fb8aa3b6e727820 */ /* 0x002fe20000400000 */
[----:B------:R-:W-:-:S04]  /*3bb0*/  FADD R110, R22, -R90 ;  /* 0x8000005a166e7221 */ /* 0x000fc80000000000 */
[----:B------:R-:W-:Y:S02]  /*3bc0*/  FMUL R110, R110, 1.4426950216293334961 ;  /* 0x3fb8aa3b6e6e7820 */ /* 0x000fe40000400000 */
[----:B------:R-:W1:Y:S08]  /*3bd0*/  MUFU.EX2 R11, R127 ;  /* 0x0000007f000b7308 */ /* 0x000e700000000800 */
[----:B------:R4:W-:Y:S01]  /*3be0*/  MUFU.EX2 R125, R110 ;  /* 0x0000006e007d7308 */ /* 0x0009e20000000800 */
[----:B------:R-:W-:-:S07]  /*3bf0*/  FADD R161, R147, R158 ;  /* 0x0000009e93a17221 */ /* 0x000fce0000000000 */
[----:B------:R0:W-:Y:S01]  /*3c00*/  MUFU.EX2 R127, R111 ;  /* 0x0000006f007f7308 */ /* 0x0001e20000000800 */
[----:B----4-:R-:W-:Y:S01]  /*3c10*/  FMUL R110, R106, 1.4426950216293334961 ;  /* 0x3fb8aa3b6a6e7820 */ /* 0x010fe20000400000 */
[----:B------:R-:W-:-:S04]  /*3c20*/  FADD R106, R25, -R90 ;  /* 0x8000005a196a7221 */ /* 0x000fc80000000000 */
[----:B------:R-:W-:Y:S02]  /*3c30*/  FMUL R106, R106, 1.4426950216293334961 ;  /* 0x3fb8aa3b6a6a7820 */ /* 0x000fe40000400000 */
[----:B------:R-:W-:Y:S01]  /*3c40*/  MUFU.EX2 R19, R117 ;  /* 0x0000007500137308 */ /* 0x000fe20000000800 */
[----:B0-----:R-:W-:Y:S01]  /*3c50*/  FMUL R111, R73, 1.4426950216293334961 ;  /* 0x3fb8aa3b496f7820 */ /* 0x001fe20000400000 */
[----:B------:R-:W-:Y:S01]  /*3c60*/  FADD R73, R72, -R90 ;  /* 0x8000005a48497221 */ /* 0x000fe20000000000 */
[----:B------:R-:W-:Y:S02]  /*3c70*/  LOP3.LUT R72, R187, 0x7f, RZ, 0xc0, !PT ;  /* 0x0000007fbb487812 */ /* 0x000fe400078ec0ff */
[----:B------:R-:W0:Y:S03]  /*3c80*/  LDC R187, c[0x0][0x3d8] ;  /* 0x0000f600ffbb7b82 */ /* 0x000e260000000800 */
[----:B------:R4:W-:Y:S01]  /*3c90*/  MUFU.EX2 R121, R106 ;  /* 0x0000006a00797308 */ /* 0x0009e20000000800 */
[----:B--2---:R-:W-:Y:S01]  /*3ca0*/  FADD R167, R8, R161 ;  /* 0x000000a108a77221 */ /* 0x004fe20000000000 */
[----:B------:R-:W-:-:S06]  /*3cb0*/  IMAD R72, R72, UR17, RZ ;  /* 0x0000001148487c24 */ /* 0x000fcc000f8e02ff */
[----:B------:R2:W-:Y:S01]  /*3cc0*/  MUFU.EX2 R128, R113 ;  /* 0x0000007100807308 */ /* 0x0005e20000000800 */
[----:B----4-:R-:W-:Y:S01]  /*3cd0*/  FMUL R106, R80, 1.4426950216293334961 ;  /* 0x3fb8aa3b506a7820 */ /* 0x010fe20000400000 */
[----:B------:R-:W-:-:S04]  /*3ce0*/  FADD R80, R28, -R90 ;  /* 0x8000005a1c507221 */ /* 0x000fc80000000000 */
[----:B------:R-:W-:Y:S02]  /*3cf0*/  FMUL R80, R80, 1.4426950216293334961 ;  /* 0x3fb8aa3b50507820 */ /* 0x000fe40000400000 */
[----:B------:R4:W0:Y:S01]  /*3d00*/  MUFU.EX2 R143, R124 ;  /* 0x0000007c008f7308 */ /* 0x0008220000000800 */
[----:B--2---:R-:W-:Y:S01]  /*3d10*/  FMUL R113, R109, 1.4426950216293334961 ;  /* 0x3fb8aa3b6d717820 */ /* 0x004fe20000400000 */
[----:B------:R-:W-:Y:S01]  /*3d20*/  FADD R109, R23, -R90 ;  /* 0x8000005a176d7221 */ /* 0x000fe20000000000 */
[----:B------:R-:W-:-:S03]  /*3d30*/  FADD R158, R146, R167 ;  /* 0x000000a7929e7221 */ /* 0x000fc60000000000 */
[----:B------:R-:W-:Y:S02]  /*3d40*/  FMUL R109, R109, 1.4426950216293334961 ;  /* 0x3fb8aa3b6d6d7820 */ /* 0x000fe40000400000 */
[----:B------:R2:W-:Y:S01]  /*3d50*/  MUFU.EX2 R117, R80 ;  /* 0x0000005000757308 */ /* 0x0005e20000000800 */
[----:B----4-:R-:W-:Y:S01]  /*3d60*/  FMUL R124, R120, 1.4426950216293334961 ;  /* 0x3fb8aa3b787c7820 */ /* 0x010fe20000400000 */
[----:B------:R-:W-:Y:S01]  /*3d70*/  FADD R120, R14, -R90 ;  /* 0x8000005a0e787221 */ /* 0x000fe20000000000 */
[----:B------:R-:W-:-:S05]  /*3d80*/  FADD R158, R9, R158 ;  /* 0x0000009e099e7221 */ /* 0x000fca0000000000 */
[----:B------:R-:W-:Y:S01]  /*3d90*/  MUFU.EX2 R23, R113 ;  /* 0x0000007100177308 */ /* 0x000fe20000000800 */
[----:B--2---:R-:W-:Y:S01]  /*3da0*/  FMUL R80, R76, 1.4426950216293334961 ;  /* 0x3fb8aa3b4c507820 */ /* 0x004fe20000400000 */
[--C-:B------:R-:W-:Y:S01]  /*3db0*/  FADD R76, R31, -R90.reuse ;  /* 0x8000005a1f4c7221 */ /* 0x100fe20000000000 */
[----:B------:R-:W-:-:S05]  /*3dc0*/  FADD R151, R105, -R90 ;  /* 0x8000005a69977221 */ /* 0x000fca0000000000 */
[----:B------:R2:W-:Y:S01]  /*3dd0*/  MUFU.EX2 R37, R152 ;  /* 0x0000009800257308 */ /* 0x0005e20000000800 */
[----:B------:R-:W-:Y:S01]  /*3de0*/  FMUL R76, R76, 1.4426950216293334961 ;  /* 0x3fb8aa3b4c4c7820 */ /* 0x000fe20000400000 */
[----:B---3--:R-:W-:Y:S01]  /*3df0*/  FADD R193, R145, R158 ;  /* 0x0000009e91c17221 */ /* 0x008fe20000000000 */
[----:B0-----:R-:W-:Y:S02]  /*3e00*/  IMAD.SHL.U32 R191, R187, 0x2, RZ ;  /* 0x00000002bbbf7824 */ /* 0x001fe400078e00ff */
[----:B------:R-:W-:-:S03]  /*3e10*/  FMUL R120, R120, 1.4426950216293334961 ;  /* 0x3fb8aa3b78787820 */ /* 0x000fc60000400000 */
[----:B------:R-:W-:Y:S01]  /*3e20*/  MUFU.EX2 R14, R124 ;  /* 0x0000007c000e7308 */ /* 0x000fe20000000800 */
[----:B--2---:R-:W-:-:S07]  /*3e30*/  FADD R152, R38, -R90 ;  /* 0x8000005a26987221 */ /* 0x004fce0000000000 */
[----:B------:R0:W-:Y:S01]  /*3e40*/  MUFU.EX2 R124, R109 ;  /* 0x0000006d007c7308 */ /* 0x0001e20000000800 */
[----:B------:R-:W-:-:S07]  /*3e50*/  FADD R193, R10, R193 ;  /* 0x000000c10ac17221 */ /* 0x000fce0000000000 */
[----:B------:R2:W-:Y:S01]  /*3e60*/  MUFU.EX2 R113, R76 ;  /* 0x0000004c00717308 */ /* 0x0005e20000000800 */
[----:B0-----:R-:W-:Y:S01]  /*3e70*/  FMUL R109, R83, 1.4426950216293334961 ;  /* 0x3fb8aa3b536d7820 */ /* 0x001fe20000400000 */
[----:B------:R-:W-:Y:S01]  /*3e80*/  FADD R83, R26, -R90 ;  /* 0x8000005a1a537221 */ /* 0x000fe20000000000 */
[----:B------:R-:W-:Y:S01]  /*3e90*/  FMUL R156, R151, 1.4426950216293334961 ;  /* 0x3fb8aa3b979c7820 */ /* 0x000fe20000400000 */
[----:B------:R-:W-:-:S04]  /*3ea0*/  FADD R158, R144, R193 ;  /* 0x000000c1909e7221 */ /* 0x000fc80000000000 */
[----:B------:R-:W0:Y:S01]  /*3eb0*/  MUFU.EX2 R142, R122 ;  /* 0x0000007a008e7308 */ /* 0x000e220000000800 */
[----:B--2---:R-:W-:Y:S01]  /*3ec0*/  FMUL R76, R73, 1.4426950216293334961 ;  /* 0x3fb8aa3b494c7820 */ /* 0x004fe20000400000 */
[----:B------:R-:W-:-:S06]  /*3ed0*/  FADD R73, R34, -R90 ;  /* 0x8000005a22497221 */ /* 0x000fcc0000000000 */
[----:B------:R2:W-:Y:S01]  /*3ee0*/  MUFU.EX2 R26, R109 ;  /* 0x0000006d001a7308 */ /* 0x0005e20000000800 */
[----:B-1----:R-:W-:Y:S01]  /*3ef0*/  FADD R158, R11, R158 ;  /* 0x0000009e0b9e7221 */ /* 0x002fe20000000000 */
[----:B------:R-:W-:Y:S02]  /*3f00*/  IMAD R171, R187, 0x6, RZ ;  /* 0x00000006bbab7824 */ /* 0x000fe400078e02ff */
[----:B------:R-:W-:-:S04]  /*3f10*/  FMUL R83, R83, 1.4426950216293334961 ;  /* 0x3fb8aa3b53537820 */ /* 0x000fc80000400000 */
[----:B------:R1:W-:Y:S01]  /*3f20*/  MUFU.EX2 R105, R154 ;  /* 0x0000009a00697308 */ /* 0x0003e20000000800 */
[----:B--2---:R-:W-:Y:S01]  /*3f30*/  FMUL R109, R73, 1.4426950216293334961 ;  /* 0x3fb8aa3b496d7820 */ /* 0x004fe20000400000 */
[C---:B------:R-:W-:Y:S02]  /*3f40*/  IMAD.SHL.U32 R73, R72.reuse, 0x2, RZ ;  /* 0x0000000248497824 */ /* 0x040fe400078e00ff */
[----:B------:R-:W-:-:S03]  /*3f50*/  IMAD.HI R72, R72, 0x2, RZ ;  /* 0x0000000248487827 */ /* 0x000fc600078e02ff */
[----:B------:R-:W-:Y:S01]  /*3f60*/  IADD3 R132, P2, P3, R73, UR6, R132 ;  /* 0x0000000649847c10 */ /* 0x000fe2000fb5e084 */
[----:B------:R2:W-:Y:S01]  /*3f70*/  MUFU.EX2 R38, R156 ;  /* 0x0000009c00267308 */ /* 0x0005e20000000800 */
[----:B-1----:R-:W-:Y:S01]  /*3f80*/  FMUL R154, R152, 1.4426950216293334961 ;  /* 0x3fb8aa3b989a7820 */ /* 0x002fe20000400000 */
[----:B------:R-:W-:Y:S01]  /*3f90*/  FADD R152, R104, -R90 ;  /* 0x8000005a68987221 */ /* 0x000fe20000000000 */
[----:B------:R-:W-:Y:S01]  /*3fa0*/  IADD3.X R133, PT, PT, R72, UR5, R133, P2, P3 ;  /* 0x0000000548857c10 */ /* 0x000fe200097e6485 */
[----:B------:R-:W-:Y:S01]  /*3fb0*/  FADD R158, R143, R158 ;  /* 0x0000009e8f9e7221 */ /* 0x000fe20000000000 */
[CC--:B------:R-:W-:Y:S01]  /*3fc0*/  LEA R218, P4, R187.reuse, R132.reuse, 0x2 ;  /* 0x00000084bbda7211 */ /* 0x0c0fe200078810ff */
[----:B------:R-:W-:Y:S01]  /*3fd0*/  IMAD R189, R187, 0x3, RZ ;  /* 0x00000003bbbd7824 */ /* 0x000fe200078e02ff */
[-C--:B------:R-:W-:Y:S01]  /*3fe0*/  IADD3 R222, P2, PT, R191, R132.reuse, RZ ;  /* 0x00000084bfde7210 */ /* 0x080fe20007f5e0ff */
[----:B------:R-:W-:Y:S02]  /*3ff0*/  IMAD R155, R187, 0xa, RZ ;  /* 0x0000000abb9b7824 */ /* 0x000fe400078e02ff */
[----:B--2---:R-:W-:Y:S01]  /*4000*/  FMUL R156, R152, 1.4426950216293334961 ;  /* 0x3fb8aa3b989c7820 */ /* 0x004fe20000400000 */
[----:B------:R-:W-:Y:S01]  /*4010*/  FADD R152, R102, -R90 ;  /* 0x8000005a66987221 */ /* 0x000fe20000000000 */
[----:B------:R1:W-:Y:S01]  /*4020*/  MUFU.EX2 R104, R154 ;  /* 0x0000009a00687308 */ /* 0x0003e20000000800 */
[----:B------:R-:W-:Y:S01]  /*4030*/  LEA.HI.X.SX32 R219, R191, R133, 0x1, P4 ;  /* 0x00000085bfdb7211 */ /* 0x000fe200020f0eff */
[----:B------:R-:W-:Y:S01]  /*4040*/  IMAD.SHL.U32 R185, R187, 0x4, RZ ;  /* 0x00000004bbb97824 */ /* 0x000fe200078e00ff */
[-C--:B------:R-:W-:Y:S01]  /*4050*/  IADD3 R214, P4, PT, R171, R132.reuse, RZ ;  /* 0x00000084abd67210 */ /* 0x080fe20007f9e0ff */
[C---:B------:R-:W-:Y:S01]  /*4060*/  IMAD R179, R187.reuse, 0x5, RZ ;  /* 0x00000005bbb37824 */ /* 0x040fe200078e02ff */
[CC--:B------:R-:W-:Y:S01]  /*4070*/  LEA R210, P5, R187.reuse, R132.reuse, 0x3 ;  /* 0x00000084bbd27211 */ /* 0x0c0fe200078a18ff */
[C---:B------:R-:W-:Y:S01]  /*4080*/  IMAD R151, R187.reuse, 0xc, RZ ;  /* 0x0000000cbb977824 */ /* 0x040fe200078e02ff */
[C---:B------:R-:W-:Y:S01]  /*4090*/  LEA R224, P3, R187.reuse, R132, 0x4 ;  /* 0x00000084bbe07211 */ /* 0x040fe200078620ff */
[----:B------:R-:W-:-:S02]  /*40a0*/  IMAD R173, R187, 0x7, RZ ;  /* 0x00000007bbad7824 */ /* 0x000fc400078e02ff */
[----:B-1----:R-:W-:Y:S01]  /*40b0*/  FMUL R154, R152, 1.4426950216293334961 ;  /* 0x3fb8aa3b989a7820 */ /* 0x002fe20000400000 */
[----:B------:R-:W-:Y:S02]  /*40c0*/  IMAD R153, R187, 0xe, RZ ;  /* 0x0000000ebb997824 */ /* 0x000fe400078e02ff */
[----:B------:R-:W-:Y:S01]  /*40d0*/  FADD R152, R103, -R90 ;  /* 0x8000005a67987221 */ /* 0x000fe20000000000 */
[C---:B------:R-:W-:Y:S01]  /*40e0*/  IMAD.SHL.U32 R165, R187.reuse, 0x8, RZ ;  /* 0x00000008bba57824 */ /* 0x040fe200078e00ff */
[C---:B------:R-:W-:Y:S01]  /*40f0*/  LEA.HI.X.SX32 R223, R187.reuse, R133, 0x1, P2 ;  /* 0x00000085bbdf7211 */ /* 0x040fe200010f0eff */
[C---:B------:R-:W-:Y:S01]  /*4100*/  IMAD R163, R187.reuse, 0x9, RZ ;  /* 0x00000009bba37824 */ /* 0x040fe200078e02ff */
[----:B------:R1:W-:Y:S01]  /*4110*/  MUFU.EX2 R137, R119 ;  /* 0x0000007700897308 */ /* 0x0003e20000000800 */
[C---:B------:R-:W-:Y:S02]  /*4120*/  IMAD R195, R187.reuse, 0x12, RZ ;  /* 0x00000012bbc37824 */ /* 0x040fe400078e02ff */
[----:B------:R-:W-:-:S02]  /*4130*/  IMAD R183, R187, 0x14, RZ ;  /* 0x00000014bbb77824 */ /* 0x000fc400078e02ff */
[C---:B------:R-:W-:Y:S02]  /*4140*/  IMAD R159, R187.reuse, 0xb, RZ ;  /* 0x0000000bbb9f7824 */ /* 0x040fe400078e02ff */
[C---:B------:R-:W-:Y:S01]  /*4150*/  IMAD R181, R187.reuse, 0x16, RZ ;  /* 0x00000016bbb57824 */ /* 0x040fe200078e02ff */
[----:B------:R-:W-:Y:S01]  /*4160*/  MUFU.EX2 R138, R118 ;  /* 0x00000076008a7308 */ /* 0x000fe20000000800 */
[C---:B------:R-:W-:Y:S02]  /*4170*/  IMAD R177, R187.reuse, 0x18, RZ ;  /* 0x00000018bbb17824 */ /* 0x040fe400078e02ff */
[C---:B------:R-:W-:Y:S02]  /*4180*/  IMAD R157, R187.reuse, 0xd, RZ ;  /* 0x0000000dbb9d7824 */ /* 0x040fe400078e02ff */
[C---:B------:R-:W-:Y:S02]  /*4190*/  IMAD R175, R187.reuse, 0x1a, RZ ;  /* 0x0000001abbaf7824 */ /* 0x040fe400078e02ff */
[C---:B------:R-:W-:Y:S01]  /*41a0*/  IMAD R169, R187.reuse, 0x1c, RZ ;  /* 0x0000001cbba97824 */ /* 0x040fe200078e02ff */
[----:B------:R-:W-:Y:S01]  /*41b0*/  MUFU.EX2 R20, R116 ;  /* 0x0000007400147308 */ /* 0x000fe20000000800 */
[----:B------:R-:W-:-:S02]  /*41c0*/  IMAD R161, R187, 0xf, RZ ;  /* 0x0000000fbba17824 */ /* 0x000fc400078e02ff */
[----:B------:R-:W-:Y:S02]  /*41d0*/  IMAD R167, R187, 0x1e, RZ ;  /* 0x0000001ebba77824 */ /* 0x000fe400078e02ff */
[----:B------:R-:W-:Y:S01]  /*41e0*/  FADD R187, R141, R158 ;  /* 0x0000009e8dbb7221 */ /* 0x000fe20000000000 */
[-C--:B------:R-:W-:Y:S01]  /*41f0*/  LEA.HI.X.SX32 R215, R189, R133.reuse, 0x1, P4 ;  /* 0x00000085bdd77211 */ /* 0x080fe200020f0eff */
[----:B-1----:R-:W-:Y:S01]  /*4200*/  FMUL R119, R115, 1.4426950216293334961 ;  /* 0x3fb8aa3b73777820 */ /* 0x002fe20000400000 */
[----:B------:R-:W-:Y:S01]  /*4210*/  IADD3 R206, P4, PT, R155, R132, RZ ;  /* 0x000000849bce7210 */ /* 0x000fe20007f9e0ff */
[----:B------:R1:W-:Y:S01]  /*4220*/  MUFU.EX2 R102, R156 ;  /* 0x0000009c00667308 */ /* 0x0003e20000000800 */
[----:B0-----:R-:W-:Y:S01]  /*4230*/  FADD R158, R142, R187 ;  /* 0x000000bb8e9e7221 */ /* 0x001fe20000000000 */
[----:B------:R-:W-:Y:S01]  /*4240*/  FADD R115, R17, -R90 ;  /* 0x8000005a11737221 */ /* 0x000fe20000000000 */
[----:B------:R-:W-:Y:S01]  /*4250*/  LEA.HI.X.SX32 R207, R179, R133, 0x1, P4 ;  /* 0x00000085b3cf7211 */ /* 0x000fe200020f0eff */
[----:B------:R-:W-:-:S04]  /*4260*/  FMUL R73, R71, 1.4426950216293334961 ;  /* 0x3fb8aa3b47497820 */ /* 0x000fc80000400000 */
[----:B------:R-:W0:Y:S01]  /*4270*/  MUFU.EX2 R139, R120 ;  /* 0x00000078008b7308 */ /* 0x000e220000000800 */
[----:B-1----:R-:W-:Y:S01]  /*4280*/  FMUL R156, R152, 1.4426950216293334961 ;  /* 0x3fb8aa3b989c7820 */ /* 0x002fe20000400000 */
[----:B------:R-:W-:Y:S01]  /*4290*/  FADD R152, R40, -R90 ;  /* 0x8000005a28987221 */ /* 0x000fe20000000000 */
[----:B------:R-:W-:-:S05]  /*42a0*/  FADD R179, R13, R158 ;  /* 0x0000009e0db37221 */ /* 0x000fca0000000000 */
[----:B------:R1:W-:Y:S01]  /*42b0*/  MUFU.EX2 R103, R154 ;  /* 0x0000009a00677308 */ /* 0x0003e20000000800 */
[----:B------:R-:W-:Y:S01]  /*42c0*/  FADD R179, R140, R179 ;  /* 0x000000b38cb37221 */ /* 0x000fe20000000000 */
[----:B------:R-:W-:Y:S01]  /*42d0*/  LEA.HI.X.SX32 R225, R165, R133, 0x1, P3 ;  /* 0x00000085a5e17211 */ /* 0x000fe200018f0eff */
[----:B------:R-:W-:Y:S01]  /*42e0*/  FMUL R118, R115, 1.4426950216293334961 ;  /* 0x3fb8aa3b73767820 */ /* 0x000fe20000400000 */
[----:B------:R-:W-:-:S04]  /*42f0*/  FADD R115, R18, -R90 ;  /* 0x8000005a12737221 */ /* 0x000fc80000000000 */
[----:B------:R-:W2:Y:S01]  /*4300*/  MUFU.EX2 R17, R119 ;  /* 0x0000007700117308 */ /* 0x000ea20000000800 */
[----:B-1----:R-:W-:Y:S01]  /*4310*/  FMUL R154, R152, 1.4426950216293334961 ;  /* 0x3fb8aa3b989a7820 */ /* 0x002fe20000400000 */
[--C-:B------:R-:W-:Y:S01]  /*4320*/  FADD R152, R101, -R90.reuse ;  /* 0x8000005a65987221 */ /* 0x100fe20000000000 */
[----:B------:R-:W-:Y:S01]  /*4330*/  FADD R158, R14, R179 ;  /* 0x000000b30e9e7221 */ /* 0x000fe20000000000 */
[----:B------:R-:W-:Y:S01]  /*4340*/  FMUL R115, R115, 1.4426950216293334961 ;  /* 0x3fb8aa3b73737820 */ /* 0x000fe20000400000 */
[----:B------:R-:W-:Y:S01]  /*4350*/  LEA.HI.X.SX32 R211, R185, R133, 0x1, P5 ;  /* 0x00000085b9d37211 */ /* 0x000fe200028f0eff */
[----:B------:R-:W-:Y:S02]  /*4360*/  FADD R71, R35, -R90 ;  /* 0x8000005a23477221 */ /* 0x000fe40000000000 */
[----:B------:R1:W-:Y:S01]  /*4370*/  MUFU.EX2 R40, R156 ;  /* 0x0000009c00287308 */ /* 0x0003e20000000800 */
[----:B0-----:R-:W-:-:S07]  /*4380*/  FADD R158, R139, R158 ;  /* 0x0000009e8b9e7221 */ /* 0x001fce0000000000 */
[----:B------:R0:W-:Y:S01]  /*4390*/  MUFU.EX2 R101, R154 ;  /* 0x0000009a00657308 */ /* 0x0001e20000000800 */
[----:B-1----:R-:W-:Y:S01]  /*43a0*/  FMUL R156, R152, 1.4426950216293334961 ;  /* 0x3fb8aa3b989c7820 */ /* 0x002fe20000400000 */
[----:B------:R-:W-:Y:S01]  /*43b0*/  FADD R152, R41, -R90 ;  /* 0x8000005a29987221 */ /* 0x000fe20000000000 */
[----:B------:R-:W-:Y:S01]  /*43c0*/  FADD R165, R137, R158 ;  /* 0x0000009e89a57221 */ /* 0x000fe20000000000 */
[----:B------:R-:W-:Y:S01]  /*43d0*/  IADD3 R202, P5, PT, R151, R132, RZ ;  /* 0x0000008497ca7210 */ /* 0x000fe20007fbe0ff */
[----:B------:R-:W-:-:S03]  /*43e0*/  FMUL R71, R71, 1.4426950216293334961 ;  /* 0x3fb8aa3b47477820 */ /* 0x000fc60000400000 */
[----:B------:R-:W1:Y:S01]  /*43f0*/  MUFU.EX2 R18, R118 ;  /* 0x0000007600127308 */ /* 0x000e620000000800 */
[----:B0-----:R-:W-:Y:S01]  /*4400*/  FMUL R154, R152, 1.4426950216293334961 ;  /* 0x3fb8aa3b989a7820 */ /* 0x001fe20000400000 */
[----:B------:R-:W-:-:S06]  /*4410*/  FADD R152, R100, -R90 ;  /* 0x8000005a64987221 */ /* 0x000fcc0000000000 */
[----:B------:R0:W-:Y:S01]  /*4420*/  MUFU.EX2 R41, R156 ;  /* 0x0000009c00297308 */ /* 0x0001e20000000800 */
[----:B------:R-:W-:Y:S01]  /*4430*/  FADD R165, R138, R165 ;  /* 0x000000a58aa57221 */ /* 0x000fe20000000000 */
[----:B------:R-:W-:-:S06]  /*4440*/  LEA.HI.X.SX32 R203, R171, R133, 0x1, P5 ;  /* 0x00000085abcb7211 */ /* 0x000fcc00028f0eff */
[----:B------:R-:W3:Y:S01]  /*4450*/  MUFU.EX2 R131, R115 ;  /* 0x0000007300837308 */ /* 0x000ee20000000800 */
[----:B0-----:R-:W-:Y:S01]  /*4460*/  FMUL R156, R152, 1.4426950216293334961 ;  /* 0x3fb8aa3b989c7820 */ /* 0x001fe20000400000 */
[----:B------:R-:W-:Y:S01]  /*4470*/  FADD R152, R98, -R90 ;  /* 0x8000005a62987221 */ /* 0x000fe20000000000 */
[----:B------:R-:W-:-:S05]  /*4480*/  FADD R165, R16, R165 ;  /* 0x000000a510a57221 */ /* 0x000fca0000000000 */
[----:B------:R0:W-:Y:S01]  /*4490*/  MUFU.EX2 R100, R154 ;  /* 0x0000009a00647308 */ /* 0x0001e20000000800 */
[----:B------:R-:W-:Y:S01]  /*44a0*/  FADD R158, R136, R165 ;  /* 0x000000a5889e7221 */ /* 0x000fe20000000000 */
[----:B------:R-:W-:-:S06]  /*44b0*/  IADD3 R216, P5, PT, R183, R132, RZ ;  /* 0x00000084b7d87210 */ /* 0x000fcc0007fbe0ff */
[----:B------:R-:W4:Y:S01]  /*44c0*/  MUFU.EX2 R126, R112 ;  /* 0x00000070007e7308 */ /* 0x000f220000000800 */
[----:B0-----:R-:W-:Y:S01]  /*44d0*/  FMUL R154, R152, 1.4426950216293334961 ;  /* 0x3fb8aa3b989a7820 */ /* 0x001fe20000400000 */
[----:B------:R-:W-:-:S06]  /*44e0*/  FADD R152, R99, -R90 ;  /* 0x8000005a63987221 */ /* 0x000fcc0000000000 */
[----:B------:R0:W-:Y:S01]  /*44f0*/  MUFU.EX2 R98, R156 ;  /* 0x0000009c00627308 */ /* 0x0001e20000000800 */
[----:B------:R-:W-:-:S07]  /*4500*/  FADD R158, R135, R158 ;  /* 0x0000009e879e7221 */ /* 0x000fce0000000000 */
[----:B------:R-:W1:Y:S01]  /*4510*/  MUFU.EX2 R22, R114 ;  /* 0x0000007200167308 */ /* 0x000e620000000800 */
[----:B0-----:R-:W-:Y:S01]  /*4520*/  FMUL R156, R152, 1.4426950216293334961 ;  /* 0x3fb8aa3b989c7820 */ /* 0x001fe20000400000 */
[----:B------:R-:W-:-:S06]  /*4530*/  FADD R152, R43, -R90 ;  /* 0x8000005a2b987221 */ /* 0x000fcc0000000000 */
[----:B------:R0:W-:Y:S01]  /*4540*/  MUFU.EX2 R99, R154 ;  /* 0x0000009a00637308 */ /* 0x0001e20000000800 */
[----:B------:R-:W-:Y:S01]  /*4550*/  LEA.HI.X.SX32 R217, R155, R133, 0x1, P5 ;  /* 0x000000859bd97211 */ /* 0x000fe200028f0eff */
[----:B--2---:R-:W-:-:S06]  /*4560*/  FADD R155, R17, R158 ;  /* 0x0000009e119b7221 */ /* 0x004fcc0000000000 */
[----:B------:R-:W2:Y:S01]  /*4570*/  MUFU.EX2 R122, R108 ;  /* 0x0000006c007a7308 */ /* 0x000ea20000000800 */
[----:B0-----:R-:W-:Y:S01]  /*4580*/  FMUL R154, R152, 1.4426950216293334961 ;  /* 0x3fb8aa3b989a7820 */ /* 0x001fe20000400000 */
[----:B------:R-:W-:-:S06]  /*4590*/  FADD R152, R97, -R90 ;  /* 0x8000005a61987221 */ /* 0x000fcc0000000000 */
[----:B------:R0:W-:Y:S01]  /*45a0*/  MUFU.EX2 R43, R156 ;  /* 0x0000009c002b7308 */ /* 0x0001e20000000800 */
[----:B------:R-:W-:-:S07]  /*45b0*/  IADD3 R208, P3, PT, R177, R132, RZ ;  /* 0x00000084b1d07210 */ /* 0x000fce0007f7e0ff */
[----:B------:R-:W1:Y:S01]  /*45c0*/  MUFU.EX2 R123, R107 ;  /* 0x0000006b007b7308 */ /* 0x000e620000000800 */
[----:B0-----:R-:W-:Y:S01]  /*45d0*/  FMUL R156, R152, 1.4426950216293334961 ;  /* 0x3fb8aa3b989c7820 */ /* 0x001fe20000400000 */
[----:B------:R-:W-:-:S06]  /*45e0*/  FADD R152, R44, -R90 ;  /* 0x8000005a2c987221 */ /* 0x000fcc0000000000 */
[----:B------:R1:W-:Y:S01]  /*45f0*/  MUFU.EX2 R44, R156 ;  /* 0x0000009c002c7308 */ /* 0x0003e20000000800 */
[----:B------:R-:W-:-:S07]  /*4600*/  IADD3 R200, P5, PT, R169, R132, RZ ;  /* 0x00000084a9c87210 */ /* 0x000fce0007fbe0ff */
[----:B------:R-:W0:Y:S01]  /*4610*/  MUFU.EX2 R25, R110 ;  /* 0x0000006e00197308 */ /* 0x000e220000000800 */
[----:B-1----:R-:W-:-:S04]  /*4620*/  FADD R156, R18, R155 ;  /* 0x0000009b129c7221 */ /* 0x002fc80000000000 */
[----:B---3--:R-:W-:Y:S01]  /*4630*/  FADD R156, R131, R156 ;  /* 0x0000009c839c7221 */ /* 0x008fe20000000000 */
[----:B------:R-:W-:Y:S02]  /*4640*/  LEA.HI.X.SX32 R209, R151, R133, 0x1, P3 ;  /* 0x0000008597d17211 */ /* 0x000fe400018f0eff */
[----:B------:R-:W-:Y:S01]  /*4650*/  IADD3 R198, P4, PT, R153, R132, RZ ;  /* 0x0000008499c67210 */ /* 0x000fe20007f9e0ff */
[----:B------:R-:W-:Y:S01]  /*4660*/  FADD R156, R19, R156 ;  /* 0x0000009c139c7221 */ /* 0x000fe20000000000 */
[----:B------:R1:W-:Y:S03]  /*4670*/  MUFU.EX2 R97, R154 ;  /* 0x0000009a00617308 */ /* 0x0003e60000000800 */
[----:B------:R-:W-:-:S04]  /*4680*/  FADD R155, R129, R156 ;  /* 0x0000009c819b7221 */ /* 0x000fc80000000000 */
[----:B------:R-:W-:Y:S01]  /*4690*/  FADD R155, R20, R155 ;  /* 0x0000009b149b7221 */ /* 0x000fe20000000000 */
[----:B------:R-:W-:Y:S01]  /*46a0*/  LEA.HI.X.SX32 R201, R153, R133, 0x1, P5 ;  /* 0x0000008599c97211 */ /* 0x000fe200028f0eff */
[----:B------:R3:W0:Y:S02]  /*46b0*/  MUFU.EX2 R120, R83 ;  /* 0x0000005300787308 */ /* 0x0006240000000800 */
[----:B------:R-:W-:-:S04]  /*46c0*/  FADD R155, R128, R155 ;  /* 0x0000009b809b7221 */ /* 0x000fc80000000000 */
[----:B----4-:R-:W-:Y:S01]  /*46d0*/  FADD R156, R126, R155 ;  /* 0x0000009b7e9c7221 */ /* 0x010fe20000000000 */
[----:B------:R-:W-:Y:S01]  /*46e0*/  FADD R151, R94, -R90 ;  /* 0x8000005a5e977221 */ /* 0x000fe20000000000 */
[----:B-1----:R-:W-:Y:S01]  /*46f0*/  FMUL R154, R152, 1.4426950216293334961 ;  /* 0x3fb8aa3b989a7820 */ /* 0x002fe20000400000 */
[----:B------:R-:W1:Y:S01]  /*4700*/  MUFU.EX2 R118, R82 ;  /* 0x0000005200767308 */ /* 0x000e620000000800 */
[----:B------:R-:W-:Y:S01]  /*4710*/  FADD R155, R127, R156 ;  /* 0x0000009c7f9b7221 */ /* 0x000fe20000000000 */
[----:B---3--:R-:W-:Y:S01]  /*4720*/  FMUL R83, R79, 1.4426950216293334961 ;  /* 0x3fb8aa3b4f537820 */ /* 0x008fe20000400000 */
[----:B------:R-:W-:Y:S02]  /*4730*/  FMUL R153, R151, 1.4426950216293334961 ;  /* 0x3fb8aa3b97997820 */ /* 0x000fe40000400000 */
[----:B------:R-:W-:Y:S01]  /*4740*/  FADD R156, R22, R155 ;  /* 0x0000009b169c7221 */ /* 0x000fe20000000000 */
[--C-:B------:R-:W-:Y:S01]  /*4750*/  FADD R152, R96, -R90.reuse ;  /* 0x8000005a60987221 */ /* 0x100fe20000000000 */
[----:B------:R-:W-:Y:S01]  /*4760*/  FADD R79, R29, -R90 ;  /* 0x8000005a1d4f7221 */ /* 0x000fe20000000000 */
[----:B------:R-:W3:Y:S01]  /*4770*/  MUFU.EX2 R119, R81 ;  /* 0x0000005100777308 */ /* 0x000ee20000000800 */
[----:B------:R-:W-:Y:S01]  /*4780*/  FADD R156, R125, R156 ;  /* 0x0000009c7d9c7221 */ /* 0x000fe20000000000 */
[----:B------:R-:W-:Y:S01]  /*4790*/  FADD R151, R95, -R90 ;  /* 0x8000005a5f977221 */ /* 0x000fe20000000000 */
[----:B------:R-:W-:Y:S01]  /*47a0*/  FMUL R152, R152, 1.4426950216293334961 ;  /* 0x3fb8aa3b98987820 */ /* 0x000fe20000400000 */
[----:B------:R-:W-:Y:S01]  /*47b0*/  FMUL R79, R79, 1.4426950216293334961 ;  /* 0x3fb8aa3b4f4f7820 */ /* 0x000fe20000400000 */
[----:B------:R-:W-:-:S03]  /*47c0*/  FADD R155, R23, R156 ;  /* 0x0000009c179b7221 */ /* 0x000fc60000000000 */
[----:B------:R4:W-:Y:S01]  /*47d0*/  MUFU.EX2 R96, R154 ;  /* 0x0000009a00607308 */ /* 0x0009e20000000800 */
[----:B------:R-:W-:-:S04]  /*47e0*/  FADD R155, R124, R155 ;  /* 0x0000009b7c9b7221 */ /* 0x000fc80000000000 */
[----:B--2---:R-:W-:-:S03]  /*47f0*/  FADD R156, R122, R155 ;  /* 0x0000009b7a9c7221 */ /* 0x004fc60000000000 */
[----:B------:R2:W-:Y:S01]  /*4800*/  MUFU.EX2 R94, R152 ;  /* 0x00000098005e7308 */ /* 0x0005e20000000800 */
[----:B----4-:R-:W-:Y:S01]  /*4810*/  FMUL R154, R151, 1.4426950216293334961 ;  /* 0x3fb8aa3b979a7820 */ /* 0x010fe20000400000 */
[----:B------:R-:W-:Y:S01]  /*4820*/  FADD R156, R123, R156 ;  /* 0x0000009c7b9c7221 */ /* 0x000fe20000000000 */
[----:B------:R-:W-:-:S03]  /*4830*/  FADD R151, R46, -R90 ;  /* 0x8000005a2e977221 */ /* 0x000fc60000000000 */
[----:B0-----:R-:W-:Y:S02]  /*4840*/  FADD R156, R25, R156 ;  /* 0x0000009c199c7221 */ /* 0x001fe40000000000 */
[----:B------:R0:W-:Y:S01]  /*4850*/  MUFU.EX2 R95, R153 ;  /* 0x00000099005f7308 */ /* 0x0001e20000000800 */
[----:B--2---:R-:W-:Y:S01]  /*4860*/  FMUL R152, R151, 1.4426950216293334961 ;  /* 0x3fb8aa3b97987820 */ /* 0x004fe20000400000 */
[----:B------:R-:W-:Y:S01]  /*4870*/  FADD R151, R93, -R90 ;  /* 0x8000005a5d977221 */ /* 0x000fe20000000000 */
[----:B------:R-:W-:-:S04]  /*4880*/  FADD R155, R121, R156 ;  /* 0x0000009c799b7221 */ /* 0x000fc80000000000 */
[----:B------:R-:W-:Y:S01]  /*4890*/  FADD R155, R26, R155 ;  /* 0x0000009b1a9b7221 */ /* 0x000fe20000000000 */
[----:B------:R-:W2:Y:S01]  /*48a0*/  MUFU.EX2 R28, R106 ;  /* 0x0000006a001c7308 */ /* 0x000ea20000000800 */
[----:B0-----:R-:W-:Y:S01]  /*48b0*/  FMUL R153, R151, 1.4426950216293334961 ;  /* 0x3fb8aa3b97997820 */ /* 0x001fe20000400000 */
[----:B------:R-:W-:Y:S01]  /*48c0*/  FADD R151, R47, -R90 ;  /* 0x8000005a2f977221 */ /* 0x000fe20000000000 */
[----:B------:R-:W-:-:S05]  /*48d0*/  FADD R155, R120, R155 ;  /* 0x0000009b789b7221 */ /* 0x000fca0000000000 */
[----:B------:R0:W-:Y:S08]  /*48e0*/  MUFU.EX2 R46, R154 ;  /* 0x0000009a002e7308 */ /* 0x0001f00000000800 */
[----:B------:R-:W4:Y:S01]  /*48f0*/  MUFU.EX2 R29, R83 ;  /* 0x00000053001d7308 */ /* 0x000f220000000800 */
[----:B0-----:R-:W-:Y:S01]  /*4900*/  FMUL R154, R151, 1.4426950216293334961 ;  /* 0x3fb8aa3b979a7820 */ /* 0x001fe20000400000 */
[----:B------:R-:W-:-:S06]  /*4910*/  FADD R151, R92, -R90 ;  /* 0x8000005a5c977221 */ /* 0x000fcc0000000000 */
[----:B------:R1:W-:Y:S08]  /*4920*/  MUFU.EX2 R92, R154 ;  /* 0x0000009a005c7308 */ /* 0x0003f00000000800 */
[----:B------:R0:W2:Y:S01]  /*4930*/  MUFU.EX2 R116, R79 ;  /* 0x0000004f00747308 */ /* 0x0000a20000000800 */
[----:B-1----:R-:W-:-:S07]  /*4940*/  FADD R154, R118, R155 ;  /* 0x0000009b769a7221 */ /* 0x002fce0000000000 */
[----:B------:R-:W1:Y:S01]  /*4950*/  MUFU.EX2 R114, R78 ;  /* 0x0000004e00727308 */ /* 0x000e620000000800 */
[----:B---3--:R-:W-:Y:S01]  /*4960*/  FADD R155, R119, R154 ;  /* 0x0000009a779b7221 */ /* 0x008fe20000000000 */
[----:B0-----:R-:W-:Y:S01]  /*4970*/  FMUL R79, R75, 1.4426950216293334961 ;  /* 0x3fb8aa3b4b4f7820 */ /* 0x001fe20000400000 */
[----:B------:R-:W-:-:S05]  /*4980*/  FADD R75, R32, -R90 ;  /* 0x8000005a204b7221 */ /* 0x000fca0000000000 */
[----:B------:R-:W0:Y:S01]  /*4990*/  MUFU.EX2 R115, R77 ;  /* 0x0000004d00737308 */ /* 0x000e220000000800 */
[----:B--2---:R-:W-:Y:S01]  /*49a0*/  FADD R154, R28, R155 ;  /* 0x0000009b1c9a7221 */ /* 0x004fe20000000000 */
[----:B------:R-:W-:-:S06]  /*49b0*/  FMUL R75, R75, 1.4426950216293334961 ;  /* 0x3fb8aa3b4b4b7820 */ /* 0x000fcc0000400000 */
[----:B------:R-:W2:Y:S01]  /*49c0*/  MUFU.EX2 R31, R80 ;  /* 0x00000050001f7308 */ /* 0x000ea20000000800 */
[----:B------:R-:W-:-:S07]  /*49d0*/  FADD R154, R117, R154 ;  /* 0x0000009a759a7221 */ /* 0x000fce0000000000 */
[----:B------:R-:W-:Y:S01]  /*49e0*/  MUFU.EX2 R110, R74 ;  /* 0x0000004a006e7308 */ /* 0x000fe20000000800 */
[----:B----4-:R-:W-:-:S07]  /*49f0*/  FADD R155, R29, R154 ;  /* 0x0000009a1d9b7221 */ /* 0x010fce0000000000 */
[----:B------:R-:W-:Y:S01]  /*4a00*/  MUFU.EX2 R111, R111 ;  /* 0x0000006f006f7308 */ /* 0x000fe20000000800 */
[----:B------:R-:W-:-:S07]  /*4a10*/  FADD R155, R116, R155 ;  /* 0x0000009b749b7221 */ /* 0x000fce0000000000 */
[----:B------:R-:W-:Y:S01]  /*4a20*/  MUFU.EX2 R34, R76 ;  /* 0x0000004c00227308 */ /* 0x000fe20000000800 */
[----:B-1----:R-:W-:-:S07]  /*4a30*/  FADD R156, R114, R155 ;  /* 0x0000009b729c7221 */ /* 0x002fce0000000000 */
[----:B------:R-:W-:Y:S01]  /*4a40*/  MUFU.EX2 R109, R109 ;  /* 0x0000006d006d7308 */ /* 0x000fe20000000800 */
[----:B0-----:R-:W-:Y:S01]  /*4a50*/  FADD R156, R115, R156 ;  /* 0x0000009c739c7221 */ /* 0x001fe20000000000 */
[----:B------:R-:W-:-:S06]  /*4a60*/  FMUL R107, R69, 1.4426950216293334961 ;  /* 0x3fb8aa3b456b7820 */ /* 0x000fcc0000400000 */
[----:B------:R-:W-:Y:S08]  /*4a70*/  MUFU.EX2 R35, R73 ;  /* 0x0000004900237308 */ /* 0x000ff00000000800 */
[----:B------:R-:W-:Y:S08]  /*4a80*/  MUFU.EX2 R108, R71 ;  /* 0x00000047006c7308 */ /* 0x000ff00000000800 */
[----:B------:R-:W-:Y:S01]  /*4a90*/  MUFU.EX2 R93, R152 ;  /* 0x00000098005d7308 */ /* 0x000fe20000000800 */
[----:B------:R-:W-:-:S02]  /*4aa0*/  F2FP.BF16.F32.PACK_AB R6, R148, R6 ;  /* 0x000000069406723e */ /* 0x000fc400000010ff */
[----:B------:R-:W-:Y:S02]  /*4ab0*/  F2FP.BF16.F32.PACK_AB R9, R145, R9 ;  /* 0x000000099109723e */ /* 0x000fe400000010ff */
[----:B------:R-:W-:Y:S02]  /*4ac0*/  F2FP.BF16.F32.PACK_AB R10, R144, R10 ;  /* 0x0000000a900a723e */ /* 0x000fe400000010ff */
[----:B------:R-:W-:Y:S01]  /*4ad0*/  F2FP.BF16.F32.PACK_AB R13, R140, R13 ;  /* 0x0000000d8c0d723e */ /* 0x000fe200000010ff */
[----:B------:R-:W0:Y:S01]  /*4ae0*/  MUFU.EX2 R32, R79 ;  /* 0x0000004f00207308 */ /* 0x000e220000000800 */
[----:B--2---:R-:W-:Y:S01]  /*4af0*/  FADD R156, R31, R156 ;  /* 0x0000009c1f9c7221 */ /* 0x004fe20000000000 */
[----:B------:R-:W-:Y:S02]  /*4b00*/  F2FP.BF16.F32.PACK_AB R19, R129, R19 ;  /* 0x000000138113723e */ /* 0x000fe400000010ff */
[----:B------:R-:W-:Y:S02]  /*4b10*/  F2FP.BF16.F32.PACK_AB R23, R124, R23 ;  /* 0x000000177c17723e */ /* 0x000fe400000010ff */
[----:B------:R-:W-:-:S02]  /*4b20*/  F2FP.BF16.F32.PACK_AB R25, R121, R25 ;  /* 0x000000197919723e */ /* 0x000fc400000010ff */
[----:B------:R-:W1:Y:S01]  /*4b30*/  MUFU.EX2 R112, R75 ;  /* 0x0000004b00707308 */ /* 0x000e620000000800 */
[----:B------:R-:W-:Y:S01]  /*4b40*/  FADD R155, R113, R156 ;  /* 0x0000009c719b7221 */ /* 0x000fe20000000000 */
[----:B------:R-:W-:Y:S01]  /*4b50*/  FADD R149, R61, -R90 ;  /* 0x8000005a3d957221 */ /* 0x000fe20000000000 */
[----:B------:R-:W-:Y:S02]  /*4b60*/  F2FP.BF16.F32.PACK_AB R8, R146, R8 ;  /* 0x000000089208723e */ /* 0x000fe400000010ff */
[----:B------:R-:W-:Y:S02]  /*4b70*/  F2FP.BF16.F32.PACK_AB R11, R143, R11 ;  /* 0x0000000b8f0b723e */ /* 0x000fe400000010ff */
[----:B------:R-:W-:Y:S01]  /*4b80*/  F2FP.BF16.F32.PACK_AB R14, R139, R14 ;  /* 0x0000000e8b0e723e */ /* 0x000fe200000010ff */
[----:B0-----:R-:W-:Y:S01]  /*4b90*/  FADD R155, R32, R155 ;  /* 0x0000009b209b7221 */ /* 0x001fe20000000000 */
[----:B------:R-:W0:Y:S01]  /*4ba0*/  MUFU.EX2 R106, R70 ;  /* 0x00000046006a7308 */ /* 0x000e220000000800 */
[----:B------:R-:W-:-:S02]  /*4bb0*/  F2FP.BF16.F32.PACK_AB R17, R17, R135 ;  /* 0x000000871111723e */ /* 0x000fc400000010ff */
[----:B------:R-:W-:Y:S02]  /*4bc0*/  F2FP.BF16.F32.PACK_AB R22, R125, R22 ;  /* 0x000000167d16723e */ /* 0x000fe400000010ff */
[----:B------:R-:W-:Y:S01]  /*4bd0*/  F2FP.BF16.F32.PACK_AB R20, R128, R20 ;  /* 0x000000148014723e */ /* 0x000fe200000010ff */
[----:B-1----:R-:W-:Y:S02]  /*4be0*/  FADD R155, R112, R155 ;  /* 0x0000009b709b7221 */ /* 0x002fe40000000000 */
[----:B------:R1:W-:Y:S01]  /*4bf0*/  MUFU.EX2 R47, R153 ;  /* 0x00000099002f7308 */ /* 0x0003e20000000800 */
[----:B------:R-:W-:Y:S01]  /*4c00*/  IADD3 R220, P2, PT, R195, R132, RZ ;  /* 0x00000084c3dc7210 */ /* 0x000fe20007f5e0ff */
[----:B------:R-:W-:Y:S01]  /*4c10*/  FADD R156, R110, R155 ;  /* 0x0000009b6e9c7221 */ /* 0x000fe20000000000 */
[----:B------:R-:W-:Y:S01]  /*4c20*/  FMUL R152, R151, 1.4426950216293334961 ;  /* 0x3fb8aa3b97987820 */ /* 0x000fe20000400000 */
[----:B------:R-:W-:Y:S02]  /*4c30*/  LEA.HI.X.SX32 R199, R173, R133, 0x1, P4 ;  /* 0x00000085adc77211 */ /* 0x000fe400020f0eff */
[----:B------:R-:W-:Y:S01]  /*4c40*/  FADD R155, R111, R156 ;  /* 0x0000009c6f9b7221 */ /* 0x000fe20000000000 */
[----:B------:R-:W-:Y:S01]  /*4c50*/  FADD R151, R89, -R90 ;  /* 0x8000005a59977221 */ /* 0x000fe20000000000 */
[----:B------:R-:W-:-:S02]  /*4c60*/  F2FP.BF16.F32.PACK_AB R26, R120, R26 ;  /* 0x0000001a781a723e */ /* 0x000fc400000010ff */
[----:B------:R-:W-:Y:S01]  /*4c70*/  FADD R156, R34, R155 ;  /* 0x0000009b229c7221 */ /* 0x000fe20000000000 */
[----:B------:R-:W2:Y:S01]  /*4c80*/  MUFU.EX2 R107, R107 ;  /* 0x0000006b006b7308 */ /* 0x000ea20000000800 */
[----:B-1----:R-:W-:Y:S01]  /*4c90*/  FMUL R153, R151, 1.4426950216293334961 ;  /* 0x3fb8aa3b97997820 */ /* 0x002fe20000400000 */
[----:B------:R-:W-:Y:S01]  /*4ca0*/  FADD R151, R91, -R90 ;  /* 0x8000005a5b977221 */ /* 0x000fe20000000000 */
[----:B------:R-:W-:Y:S01]  /*4cb0*/  FADD R156, R109, R156 ;  /* 0x0000009c6d9c7221 */ /* 0x000fe20000000000 */
[----:B------:R1:W-:Y:S01]  /*4cc0*/  STL.64 [R1+0xa8], R222 ;  /* 0x0000a8de01007387 */ /* 0x0003e20000100a00 */
[----:B------:R-:W-:Y:S02]  /*4cd0*/  PRMT R83, RZ, 0x7610, R83 ;  /* 0x00007610ff537816 */ /* 0x000fe40000000053 */
[----:B------:R-:W-:Y:S01]  /*4ce0*/  FADD R155, R35, R156 ;  /* 0x0000009c239b7221 */ /* 0x000fe20000000000 */
[----:B------:R3:W4:Y:S03]  /*4cf0*/  MUFU.EX2 R89, R152 ;  /* 0x0000009800597308 */ /* 0x0007260000000800 */
[----:B------:R-:W-:-:S05]  /*4d00*/  FADD R155, R108, R155 ;  /* 0x0000009b6c9b7221 */ /* 0x000fca0000000000 */
[----:B------:R1:W4:Y:S01]  /*4d10*/  MUFU.EX2 R91, R153 ;  /* 0x00000099005b7308 */ /* 0x0003220000000800 */
[----:B---3--:R-:W-:Y:S01]  /*4d20*/  FMUL R152, R151, 1.4426950216293334961 ;  /* 0x3fb8aa3b97987820 */ /* 0x008fe20000400000 */
[--C-:B------:R-:W-:Y:S01]  /*4d30*/  FADD R151, R49, -R90.reuse ;  /* 0x8000005a31977221 */ /* 0x100fe20000000000 */
[----:B0-----:R-:W-:Y:S01]  /*4d40*/  FADD R156, R106, R155 ;  /* 0x0000009b6a9c7221 */ /* 0x001fe20000000000 */
[--C-:B------:R-:W-:Y:S01]  /*4d50*/  FADD R144, R12, -R90.reuse ;  /* 0x8000005a0c907221 */ /* 0x100fe20000000000 */
[--C-:B------:R-:W-:Y:S01]  /*4d60*/  FADD R140, R15, -R90.reuse ;  /* 0x8000005a0f8c7221 */ /* 0x100fe20000000000 */
[--C-:B------:R-:W-:Y:S01]  /*4d70*/  FADD R129, R21, -R90.reuse ;  /* 0x8000005a15817221 */ /* 0x100fe20000000000 */
[--C-:B------:R-:W-:Y:S01]  /*4d80*/  FADD R124, R24, -R90.reuse ;  /* 0x8000005a187c7221 */ /* 0x100fe20000000000 */
[--C-:B------:R-:W-:Y:S01]  /*4d90*/  FADD R121, R27, -R90.reuse ;  /* 0x8000005a1b797221 */ /* 0x100fe20000000000 */
[----:B-1----:R-:W-:Y:S01]  /*4da0*/  FMUL R153, R151, 1.4426950216293334961 ;  /* 0x3fb8aa3b97997820 */ /* 0x002fe20000400000 */
[----:B------:R-:W-:Y:S01]  /*4db0*/  FADD R151, R88, -R90 ;  /* 0x8000005a58977221 */ /* 0x000fe20000000000 */
[----:B------:R0:W1:Y:S01]  /*4dc0*/  MUFU.EX2 R49, R152 ;  /* 0x0000009800317308 */ /* 0x0000620000000800 */
[----:B--2---:R-:W-:Y:S01]  /*4dd0*/  FADD R156, R107, R156 ;  /* 0x0000009c6b9c7221 */ /* 0x004fe20000000000 */
[----:B------:R-:W-:-:S02]  /*4de0*/  F2FP.BF16.F32.PACK_AB R29, R116, R29 ;  /* 0x0000001d741d723e */ /* 0x000fc400000010ff */
[----:B------:R-:W-:Y:S01]  /*4df0*/  F2FP.BF16.F32.PACK_AB R31, R113, R31 ;  /* 0x0000001f711f723e */ /* 0x000fe200000010ff */
[----:B------:R-:W-:Y:S01]  /*4e00*/  FMUL R149, R149, 1.4426950216293334961 ;  /* 0x3fb8aa3b95957820 */ /* 0x000fe20000400000 */
[--C-:B------:R-:W-:Y:S01]  /*4e10*/  FADD R146, R60, -R90.reuse ;  /* 0x8000005a3c927221 */ /* 0x100fe20000000000 */
[--C-:B------:R-:W-:Y:S01]  /*4e20*/  FADD R135, R130, -R90.reuse ;  /* 0x8000005a82877221 */ /* 0x100fe20000000000 */
[----:B------:R-:W-:Y:S01]  /*4e30*/  F2FP.BF16.F32.PACK_AB R28, R117, R28 ;  /* 0x0000001c751c723e */ /* 0x000fe200000010ff */
[----:B0-----:R-:W-:Y:S01]  /*4e40*/  FMUL R152, R151, 1.4426950216293334961 ;  /* 0x3fb8aa3b97987820 */ /* 0x001fe20000400000 */
[----:B------:R-:W-:Y:S01]  /*4e50*/  FADD R151, R50, -R90 ;  /* 0x8000005a32977221 */ /* 0x000fe20000000000 */
[----:B------:R0:W2:Y:S01]  /*4e60*/  MUFU.EX2 R88, R153 ;  /* 0x0000009900587308 */ /* 0x0000a20000000800 */
[----:B------:R-:W-:Y:S01]  /*4e70*/  FADD R156, R37, R156 ;  /* 0x0000009c259c7221 */ /* 0x000fe20000000000 */
[----:B------:R-:W-:Y:S01]  /*4e80*/  IADD3 R212, P4, PT, R181, R132, RZ ;  /* 0x00000084b5d47210 */ /* 0x000fe20007f9e0ff */
[----:B------:R3:W-:Y:S02]  /*4e90*/  STL.64 [R1+0xa0], R218 ;  /* 0x0000a0da01007387 */ /* 0x0007e40000100a00 */
[----:B------:R-:W-:Y:S01]  /*4ea0*/  FADD R155, R105, R156 ;  /* 0x0000009c699b7221 */ /* 0x000fe20000000000 */
[----:B------:R-:W-:Y:S01]  /*4eb0*/  LEA.HI.X.SX32 R221, R163, R133, 0x1, P2 ;  /* 0x00000085a3dd7211 */ /* 0x000fe200010f0eff */
[----:B------:R3:W5:Y:S01]  /*4ec0*/  @P0 LDG.E.U16 R83, desc[UR26][R132.64] ;  /* 0x0000001a84530981 */ /* 0x000762000c1e1500 */
[----:B------:R1:W2:Y:S01]  /*4ed0*/  MUFU.EX2 R50, R152 ;  /* 0x0000009800327308 */ /* 0x0002a20000000800 */
[----:B0-----:R-:W-:Y:S01]  /*4ee0*/  FMUL R153, R151, 1.4426950216293334961 ;  /* 0x3fb8aa3b97997820 */ /* 0x001fe20000400000 */
[----:B------:R-:W-:Y:S01]  /*4ef0*/  FADD R151, R87, -R90 ;  /* 0x8000005a57977221 */ /* 0x000fe20000000000 */
[----:B------:R-:W-:Y:S01]  /*4f00*/  FADD R155, R38, R155 ;  /* 0x0000009b269b7221 */ /* 0x000fe20000000000 */
[----:B------:R-:W-:-:S02]  /*4f10*/  F2FP.BF16.F32.PACK_AB R12, R142, R141 ;  /* 0x0000008d8e0c723e */ /* 0x000fc400000010ff */
[----:B------:R-:W-:Y:S01]  /*4f20*/  F2FP.BF16.F32.PACK_AB R15, R138, R137 ;  /* 0x000000898a0f723e */ /* 0x000fe200000010ff */
[----:B------:R-:W-:Y:S01]  /*4f30*/  FMUL R154, R151, 1.4426950216293334961 ;  /* 0x3fb8aa3b979a7820 */ /* 0x000fe20000400000 */
[--C-:B------:R-:W-:Y:S01]  /*4f40*/  FADD R151, R85, -R90.reuse ;  /* 0x8000005a55977221 */ /* 0x100fe20000000000 */
[----:B------:R-:W-:Y:S01]  /*4f50*/  FADD R155, R104, R155 ;  /* 0x0000009b689b7221 */ /* 0x000fe20000000000 */
[----:B------:R-:W-:Y:S02]  /*4f60*/  F2FP.BF16.F32.PACK_AB R21, R127, R126 ;  /* 0x0000007e7f15723e */ /* 0x000fe400000010ff */
[----:B------:R-:W-:Y:S01]  /*4f70*/  F2FP.BF16.F32.PACK_AB R24, R123, R122 ;  /* 0x0000007a7b18723e */ /* 0x000fe200000010ff */
[----:B-1----:R-:W-:Y:S01]  /*4f80*/  FMUL R152, R151, 1.4426950216293334961 ;  /* 0x3fb8aa3b97987820 */ /* 0x002fe20000400000 */
[--C-:B------:R-:W-:Y:S01]  /*4f90*/  FADD R151, R86, -R90.reuse ;  /* 0x8000005a56977221 */ /* 0x100fe20000000000 */
[----:B------:R0:W1:Y:S01]  /*4fa0*/  MUFU.EX2 R87, R153 ;  /* 0x0000009900577308 */ /* 0x0000620000000800 */
[----:B------:R-:W-:Y:S01]  /*4fb0*/  FADD R156, R102, R155 ;  /* 0x0000009b669c7221 */ /* 0x000fe20000000000 */
[----:B------:R-:W-:Y:S01]  /*4fc0*/  F2FP.BF16.F32.PACK_AB R27, R119, R118 ;  /* 0x00000076771b723e */ /* 0x000fe200000010ff */
[--C-:B------:R-:W-:Y:S01]  /*4fd0*/  FADD R116, R30, -R90.reuse ;  /* 0x8000005a1e747221 */ /* 0x100fe20000000000 */
[--C-:B------:R-:W-:Y:S01]  /*4fe0*/  FADD R113, R33, -R90.reuse ;  /* 0x8000005a21717221 */ /* 0x100fe20000000000 */
[----:B------:R-:W-:Y:S01]  /*4ff0*/  F2FP.BF16.F32.PACK_AB R35, R108, R35 ;  /* 0x000000236c23723e */ /* 0x000fe200000010ff */
[----:B------:R-:W-:Y:S01]  /*5000*/  FMUL R146, R146, 1.4426950216293334961 ;  /* 0x3fb8aa3b92927820 */ /* 0x000fe20000400000 */
[----:B------:R-:W-:Y:S01]  /*5010*/  F2FP.BF16.F32.PACK_AB R32, R112, R32 ;  /* 0x000000207020723e */ /* 0x000fe200000010ff */
[----:B------:R-:W-:Y:S01]  /*5020*/  MUFU.EX2 R60, R149 ;  /* 0x00000095003c7308 */ /* 0x000fe20000000800 */
[----:B0-----:R-:W-:Y:S01]  /*5030*/  FMUL R153, R151, 1.4426950216293334961 ;  /* 0x3fb8aa3b97997820 */ /* 0x001fe20000400000 */
[----:B------:R-:W-:Y:S01]  /*5040*/  FADD R151, R52, -R90 ;  /* 0x8000005a34977221 */ /* 0x000fe20000000000 */
[----:B------:R-:W-:Y:S01]  /*5050*/  FADD R155, R103, R156 ;  /* 0x0000009c679b7221 */ /* 0x000fe20000000000 */
[----:B------:R-:W-:Y:S01]  /*5060*/  FMUL R144, R144, 1.4426950216293334961 ;  /* 0x3fb8aa3b90907820 */ /* 0x000fe20000400000 */
[----:B------:R-:W-:Y:S01]  /*5070*/  FMUL R140, R140, 1.4426950216293334961 ;  /* 0x3fb8aa3b8c8c7820 */ /* 0x000fe20000400000 */
[----:B------:R-:W-:Y:S01]  /*5080*/  FMUL R135, R135, 1.4426950216293334961 ;  /* 0x3fb8aa3b87877820 */ /* 0x000fe20000400000 */
[----:B------:R-:W-:Y:S01]  /*5090*/  FMUL R125, R129, 1.4426950216293334961 ;  /* 0x3fb8aa3b817d7820 */ /* 0x000fe20000400000 */
[----:B------:R0:W1:Y:S01]  /*50a0*/  MUFU.EX2 R85, R154 ;  /* 0x0000009a00557308 */ /* 0x0000620000000800 */
[----:B------:R-:W-:Y:S01]  /*50b0*/  FADD R156, R40, R155 ;  /* 0x0000009b289c7221 */ /* 0x000fe20000000000 */
[----:B------:R-:W-:Y:S01]  /*50c0*/  FMUL R124, R124, 1.4426950216293334961 ;  /* 0x3fb8aa3b7c7c7820 */ /* 0x000fe20000400000 */
[----:B------:R-:W-:Y:S01]  /*50d0*/  FMUL R117, R121, 1.4426950216293334961 ;  /* 0x3fb8aa3b79757820 */ /* 0x000fe20000400000 */
[----:B------:R3:W-:Y:S01]  /*50e0*/  STL.64 [R1+0x98], R214 ;  /* 0x000098d601007387 */ /* 0x0007e20000100a00 */
[----:B------:R-:W-:-:S02]  /*50f0*/  IADD3 R204, P2, PT, R175, R132, RZ ;  /* 0x00000084afcc7210 */ /* 0x000fc40007f5e0ff */
[-C--:B------:R-:W-:Y:S01]  /*5100*/  LEA.HI.X.SX32 R213, R159, R133.reuse, 0x1, P4 ;  /* 0x000000859fd57211 */ /* 0x080fe200020f0eff */
[----:B0-----:R-:W-:Y:S01]  /*5110*/  FMUL R154, R151, 1.4426950216293334961 ;  /* 0x3fb8aa3b979a7820 */ /* 0x001fe20000400000 */
[----:B------:R-:W-:Y:S01]  /*5120*/  FADD R151, R84, -R90 ;  /* 0x8000005a54977221 */ /* 0x000fe20000000000 */
[----:B------:R0:W1:Y:S01]  /*5130*/  MUFU.EX2 R86, R152 ;  /* 0x0000009800567308 */ /* 0x0000620000000800 */
[----:B------:R-:W-:Y:S01]  /*5140*/  FADD R156, R101, R156 ;  /* 0x0000009c659c7221 */ /* 0x000fe20000000000 */
[----:B------:R-:W-:Y:S02]  /*5150*/  F2FP.BF16.F32.PACK_AB R30, R115, R114 ;  /* 0x00000072731e723e */ /* 0x000fe400000010ff */
[----:B------:R-:W-:Y:S01]  /*5160*/  F2FP.BF16.F32.PACK_AB R33, R111, R110 ;  /* 0x0000006e6f21723e */ /* 0x000fe200000010ff */
[--C-:B------:R-:W-:Y:S01]  /*5170*/  FADD R108, R36, -R90.reuse ;  /* 0x8000005a246c7221 */ /* 0x100fe20000000000 */
[----:B------:R-:W-:Y:S01]  /*5180*/  F2FP.BF16.F32.PACK_AB R38, R104, R38 ;  /* 0x000000266826723e */ /* 0x000fe200000010ff */
[----:B------:R3:W-:Y:S01]  /*5190*/  STL.64 [R1+0x90], R210 ;  /* 0x000090d201007387 */ /* 0x0007e20000100a00 */
[----:B------:R1:W2:Y:S01]  /*51a0*/  MUFU.EX2 R52, R153 ;  /* 0x0000009900347308 */ /* 0x0002a20000000800 */
[----:B0-----:R-:W-:Y:S01]  /*51b0*/  FMUL R152, R151, 1.4426950216293334961 ;  /* 0x3fb8aa3b97987820 */ /* 0x001fe20000400000 */
[----:B------:R-:W-:Y:S01]  /*51c0*/  FADD R151, R53, -R90 ;  /* 0x8000005a35977221 */ /* 0x000fe20000000000 */
[----:B------:R-:W-:Y:S01]  /*51d0*/  FADD R155, R41, R156 ;  /* 0x0000009c299b7221 */ /* 0x000fe20000000000 */
[----:B------:R-:W-:Y:S01]  /*51e0*/  FMUL R116, R116, 1.4426950216293334961 ;  /* 0x3fb8aa3b74747820 */ /* 0x000fe20000400000 */
[----:B------:R-:W-:Y:S01]  /*51f0*/  IADD3 R196, P4, PT, R167, R132, RZ ;  /* 0x00000084a7c47210 */ /* 0x000fe20007f9e0ff */
[----:B------:R-:W-:Y:S01]  /*5200*/  FMUL R113, R113, 1.4426950216293334961 ;  /* 0x3fb8aa3b71717820 */ /* 0x000fe20000400000 */
[----:B------:R-:W-:Y:S01]  /*5210*/  LEA.HI.X.SX32 R205, R157, R133, 0x1, P2 ;  /* 0x000000859dcd7211 */ /* 0x000fe200010f0eff */
[----:B------:R0:W2:Y:S01]  /*5220*/  MUFU.EX2 R84, R154 ;  /* 0x0000009a00547308 */ /* 0x0000a20000000800 */
[----:B-1----:R-:W-:Y:S01]  /*5230*/  FMUL R153, R151, 1.4426950216293334961 ;  /* 0x3fb8aa3b97997820 */ /* 0x002fe20000400000 */
[--C-:B------:R-:W-:Y:S01]  /*5240*/  FADD R151, R67, -R90.reuse ;  /* 0x8000005a43977221 */ /* 0x100fe20000000000 */
[----:B------:R-:W-:Y:S01]  /*5250*/  FADD R155, R100, R155 ;  /* 0x0000009b649b7221 */ /* 0x000fe20000000000 */
[----:B------:R-:W-:Y:S01]  /*5260*/  F2FP.BF16.F32.PACK_AB R36, R107, R106 ;  /* 0x0000006a6b24723e */ /* 0x000fe200000010ff */
[----:B------:R-:W-:Y:S01]  /*5270*/  FADD R104, R39, -R90 ;  /* 0x8000005a27687221 */ /* 0x000fe20000000000 */
[----:B------:R3:W-:Y:S01]  /*5280*/  STL.64 [R1+0x88], R206 ;  /* 0x000088ce01007387 */ /* 0x0007e20000100a00 */
[----:B------:R-:W-:Y:S01]  /*5290*/  PRMT R82, RZ, 0x7610, R82 ;  /* 0x00007610ff527816 */ /* 0x000fe20000000052 */
[----:B0-----:R-:W-:Y:S01]  /*52a0*/  FMUL R154, R151, 1.4426950216293334961 ;  /* 0x3fb8aa3b979a7820 */ /* 0x001fe20000400000 */
[----:B------:R-:W-:Y:S01]  /*52b0*/  FADD R151, R54, -R90 ;  /* 0x8000005a36977221 */ /* 0x000fe20000000000 */
[----:B------:R0:W1:Y:S01]  /*52c0*/  MUFU.EX2 R53, R152 ;  /* 0x0000009800357308 */ /* 0x0000620000000800 */
[----:B------:R-:W-:Y:S01]  /*52d0*/  FADD R156, R98, R155 ;  /* 0x0000009b629c7221 */ /* 0x000fe20000000000 */
[----:B------:R-:W-:Y:S01]  /*52e0*/  F2FP.BF16.F32.PACK_AB R41, R100, R41 ;  /* 0x000000296429723e */ /* 0x000fe200000010ff */
[----:B------:R3:W-:Y:S01]  /*52f0*/  STL.64 [R1+0x80], R202 ;  /* 0x000080ca01007387 */ /* 0x0007e20000100a00 */
[----:B------:R-:W-:Y:S01]  /*5300*/  LEA.HI.X.SX32 R197, R161, R133, 0x1, P4 ;  /* 0x00000085a1c57211 */ /* 0x000fe200020f0eff */
[----:B------:R-:W-:Y:S01]  /*5310*/  FADD R156, R99, R156 ;  /* 0x0000009c639c7221 */ /* 0x000fe20000000000 */
[----:B------:R-:W-:-:S02]  /*5320*/  PRMT R81, RZ, 0x7610, R81 ;  /* 0x00007610ff517816 */ /* 0x000fc40000000051 */
[----:B------:R1:W2:Y:S01]  /*5330*/  MUFU.EX2 R67, R153 ;  /* 0x0000009900437308 */ /* 0x0002a20000000800 */
[----:B0-----:R-:W-:Y:S01]  /*5340*/  FMUL R152, R151, 1.4426950216293334961 ;  /* 0x3fb8aa3b97987820 */ /* 0x001fe20000400000 */
[----:B------:R-:W-:Y:S01]  /*5350*/  FADD R151, R66, -R90 ;  /* 0x8000005a42977221 */ /* 0x000fe20000000000 */
[----:B------:R-:W-:Y:S01]  /*5360*/  FADD R156, R43, R156 ;  /* 0x0000009c2b9c7221 */ /* 0x000fe20000000000 */
[----:B------:R-:W-:Y:S02]  /*5370*/  F2FP.BF16.F32.PACK_AB R39, R103, R102 ;  /* 0x000000666727723e */ /* 0x000fe400000010ff */
[----:B------:R-:W-:Y:S02]  /*5380*/  PRMT R80, RZ, 0x7610, R80 ;  /* 0x00007610ff507816 */ /* 0x000fe40000000050 */
[----:B------:R-:W-:Y:S01]  /*5390*/  MUFU.EX2 R143, R146 ;  /* 0x00000092008f7308 */ /* 0x000fe20000000800 */
[----:B-1----:R-:W-:Y:S01]  /*53a0*/  FMUL R153, R151, 1.4426950216293334961 ;  /* 0x3fb8aa3b97997820 */ /* 0x002fe20000400000 */
[----:B------:R-:W-:Y:S01]  /*53b0*/  FADD R151, R55, -R90 ;  /* 0x8000005a37977221 */ /* 0x000fe20000000000 */
[----:B------:R-:W-:Y:S01]  /*53c0*/  FADD R155, R97, R156 ;  /* 0x0000009c619b7221 */ /* 0x000fe20000000000 */
[----:B------:R-:W-:-:S02]  /*53d0*/  PRMT R79, RZ, 0x7610, R79 ;  /* 0x00007610ff4f7816 */ /* 0x000fc4000000004f */
[----:B------:R-:W-:Y:S02]  /*53e0*/  PRMT R78, RZ, 0x7610, R78 ;  /* 0x00007610ff4e7816 */ /* 0x000fe4000000004e */
[----:B------:R-:W-:Y:S01]  /*53f0*/  MUFU.EX2 R139, R144 ;  /* 0x00000090008b7308 */ /* 0x000fe20000000800 */
[----:B------:R-:W-:Y:S01]  /*5400*/  FADD R155, R44, R155 ;  /* 0x0000009b2c9b7221 */ /* 0x000fe20000000000 */
[----:B------:R-:W-:Y:S02]  /*5410*/  PRMT R77, RZ, 0x7610, R77 ;  /* 0x00007610ff4d7816 */ /* 0x000fe4000000004d */
[----:B------:R-:W-:Y:S02]  /*5420*/  PRMT R76, RZ, 0x7610, R76 ;  /* 0x00007610ff4c7816 */ /* 0x000fe4000000004c */
[----:B------:R-:W-:Y:S02]  /*5430*/  PRMT R75, RZ, 0x7610, R75 ;  /* 0x00007610ff4b7816 */ /* 0x000fe4000000004b */
[----:B------:R-:W-:Y:S01]  /*5440*/  MUFU.EX2 R130, R140 ;  /* 0x0000008c00827308 */ /* 0x000fe20000000800 */
[----:B------:R-:W-:-:S02]  /*5450*/  PRMT R74, RZ, 0x7610, R74 ;  /* 0x00007610ff4a7816 */ /* 0x000fc4000000004a */
[----:B------:R-:W-:Y:S02]  /*5460*/  PRMT R73, RZ, 0x7610, R73 ;  /* 0x00007610ff497816 */ /* 0x000fe40000000049 */
[----:B------:R-:W-:Y:S02]  /*5470*/  PRMT R72, RZ, 0x7610, R72 ;  /* 0x00007610ff487816 */ /* 0x000fe40000000048 */
[----:B------:R-:W-:Y:S01]  /*5480*/  PRMT R71, RZ, 0x7610, R71 ;  /* 0x00007610ff477816 */ /* 0x000fe20000000047 */
[----:B------:R0:W1:Y:S01]  /*5490*/  MUFU.EX2 R54, R154 ;  /* 0x0000009a00367308 */ /* 0x0000620000000800 */
[----:B------:R-:W-:Y:S01]  /*54a0*/  FADD R155, R96, R155 ;  /* 0x0000009b609b7221 */ /* 0x000fe20000000000 */
[----:B------:R-:W-:Y:S01]  /*54b0*/  FADD R100, R42, -R90 ;  /* 0x8000005a2a647221 */ /* 0x000fe20000000000 */
[----:B------:R3:W-:Y:S01]  /*54c0*/  STL.64 [R1+0x78], R198 ;  /* 0x000078c601007387 */ /* 0x0007e20000100a00 */
[----:B------:R-:W-:Y:S02]  /*54d0*/  PRMT R70, RZ, 0x7610, R70 ;  /* 0x00007610ff467816 */ /* 0x000fe40000000046 */
[----:B------:R-:W-:-:S02]  /*54e0*/  PRMT R69, RZ, 0x7610, R69 ;  /* 0x00007610ff457816 */ /* 0x000fc40000000045 */
[----:B------:R-:W-:Y:S01]  /*54f0*/  MUFU.EX2 R128, R135 ;  /* 0x0000008700807308 */ /* 0x000fe20000000800 */
[----:B0-----:R-:W-:Y:S01]  /*5500*/  FMUL R154, R151, 1.4426950216293334961 ;  /* 0x3fb8aa3b979a7820 */ /* 0x001fe20000400000 */
[----:B------:R-:W-:Y:S01]  /*5510*/  FADD R151, R65, -R90 ;  /* 0x8000005a41977221 */ /* 0x000fe20000000000 */
[----:B------:R-:W-:-:S05]  /*5520*/  PRMT R68, RZ, 0x7610, R68 ;  /* 0x00007610ff447816 */ /* 0x000fca0000000044 */
[----:B------:R-:W-:Y:S08]  /*5530*/  MUFU.EX2 R125, R125 ;  /* 0x0000007d007d7308 */ /* 0x000ff00000000800 */
[----:B------:R-:W-:Y:S01]  /*5540*/  MUFU.EX2 R120, R124 ;  /* 0x0000007c00787308 */ /* 0x000fe20000000800 */
[----:B------:R-:W-:-:S07]  /*5550*/  FMUL R108, R108, 1.4426950216293334961 ;  /* 0x3fb8aa3b6c6c7820 */ /* 0x000fce0000400000 */
[----:B------:R-:W-:Y:S01]  /*5560*/  MUFU.EX2 R117, R117 ;  /* 0x0000007500757308 */ /* 0x000fe20000000800 */
[----:B------:R-:W-:Y:S01]  /*5570*/  FMUL R104, R104, 1.4426950216293334961 ;  /* 0x3fb8aa3b68687820 */ /* 0x000fe20000400000 */
[----:B------:R-:W-:Y:S01]  /*5580*/  F2FP.BF16.F32.PACK_AB R40, R101, R40 ;  /* 0x000000286528723e */ /* 0x000fe200000010ff */
[----:B------:R3:W5:Y:S01]  /*5590*/  @P0 LDG.E.U16 R82, desc[UR26][R224.64] ;  /* 0x0000001ae0520981 */ /* 0x000762000c1e1500 */
[----:B------:R-:W-:-:S03]  /*55a0*/  F2FP.BF16.F32.PACK_AB R4, R150, R4 ;  /* 0x000000049604723e */ /* 0x000fc600000010ff */
[----:B------:R3:W5:Y:S01]  /*55b0*/  @P0 LDG.E.U16 R81, desc[UR26][R222.64] ;  /* 0x0000001ade510981 */ /* 0x000762000c1e1500 */
[----:B------:R0:W1:Y:S01]  /*55c0*/  MUFU.EX2 R66, R152 ;  /* 0x0000009800427308 */ /* 0x0000620000000800 */
[----:B------:R-:W-:Y:S02]  /*55d0*/  FADD R156, R94, R155 ;  /* 0x0000009b5e9c7221 */ /* 0x000fe40000000000 */
[----:B------:R3:W5:Y:S05]  /*55e0*/  @P0 LDG.E.U16 R80, desc[UR26][R220.64] ;  /* 0x0000001adc500981 */ /* 0x00076a000c1e1500 */
[----:B------:R1:W2:Y:S01]  /*55f0*/  MUFU.EX2 R55, R153 ;  /* 0x0000009900377308 */ /* 0x0002a20000000800 */
[----:B0-----:R-:W-:Y:S01]  /*5600*/  FMUL R152, R151, 1.4426950216293334961 ;  /* 0x3fb8aa3b97987820 */ /* 0x001fe20000400000 */
[--C-:B------:R-:W-:Y:S01]  /*5610*/  FADD R151, R56, -R90.reuse ;  /* 0x8000005a38977221 */ /* 0x100fe20000000000 */
[----:B------:R-:W-:Y:S01]  /*5620*/  F2FP.BF16.F32.PACK_AB R42, R99, R98 ;  /* 0x00000062632a723e */ /* 0x000fe200000010ff */
[----:B------:R3:W-:Y:S04]  /*5630*/  STL.64 [R1+0x70], R224 ;  /* 0x000070e001007387 */ /* 0x0007e80000100a00 */
[----:B------:R0:W2:Y:S01]  /*5640*/  MUFU.EX2 R65, R154 ;  /* 0x0000009a00417308 */ /* 0x0000a20000000800 */
[----:B-1----:R-:W-:Y:S01]  /*5650*/  FMUL R153, R151, 1.4426950216293334961 ;  /* 0x3fb8aa3b97997820 */ /* 0x002fe20000400000 */
[----:B------:R-:W-:Y:S01]  /*5660*/  FADD R151, R64, -R90 ;  /* 0x8000005a40977221 */ /* 0x000fe20000000000 */
[----:B------:R-:W-:Y:S01]  /*5670*/  FADD R155, R95, R156 ;  /* 0x0000009c5f9b7221 */ /* 0x000fe20000000000 */
[----:B------:R-:W-:Y:S01]  /*5680*/  F2FP.BF16.F32.PACK_AB R44, R96, R44 ;  /* 0x0000002c602c723e */ /* 0x000fe200000010ff */
[----:B------:R3:W-:Y:S01]  /*5690*/  STL.64 [R1+0x68], R220 ;  /* 0x000068dc01007387 */ /* 0x0007e20000100a00 */
[----:B0-----:R-:W-:Y:S01]  /*56a0*/  FMUL R154, R151, 1.4426950216293334961 ;  /* 0x3fb8aa3b979a7820 */ /* 0x001fe20000400000 */
[--C-:B------:R-:W-:Y:S01]  /*56b0*/  FADD R151, R57, -R90.reuse ;  /* 0x8000005a39977221 */ /* 0x100fe20000000000 */
[----:B------:R0:W1:Y:S01]  /*56c0*/  MUFU.EX2 R56, R152 ;  /* 0x0000009800387308 */ /* 0x0000620000000800 */
[----:B------:R-:W-:Y:S01]  /*56d0*/  FADD R156, R46, R155 ;  /* 0x0000009b2e9c7221 */ /* 0x000fe20000000000 */
[----:B------:R-:W-:Y:S01]  /*56e0*/  FMUL R100, R100, 1.4426950216293334961 ;  /* 0x3fb8aa3b64647820 */ /* 0x000fe20000400000 */
[----:B------:R3:W5:Y:S05]  /*56f0*/  @P0 LDG.E.U16 R79, desc[UR26][R218.64] ;  /* 0x0000001ada4f0981 */ /* 0x00076a000c1e1500 */
[----:B------:R-:W-:Y:S01]  /*5700*/  MUFU.EX2 R112, R116 ;  /* 0x0000007400707308 */ /* 0x000fe20000000800 */
[----:B0-----:R-:W-:Y:S01]  /*5710*/  FMUL R152, R151, 1.4426950216293334961 ;  /* 0x3fb8aa3b97987820 */ /* 0x001fe20000400000 */
[----:B------:R-:W-:Y:S01]  /*5720*/  FADD R151, R63, -R90 ;  /* 0x8000005a3f977221 */ /* 0x000fe20000000000 */
[----:B------:R-:W-:Y:S01]  /*5730*/  FADD R156, R93, R156 ;  /* 0x0000009c5d9c7221 */ /* 0x000fe20000000000 */
[----:B------:R3:W5:Y:S04]  /*5740*/  @P0 LDG.E.U16 R78, desc[UR26][R216.64] ;  /* 0x0000001ad84e0981 */ /* 0x000768000c1e1500 */
[----:B------:R0:W1:Y:S01]  /*5750*/  MUFU.EX2 R64, R153 ;  /* 0x0000009900407308 */ /* 0x0000620000000800 */
[--C-:B------:R-:W-:Y:S01]  /*5760*/  FADD R96, R45, -R90.reuse ;  /* 0x8000005a2d607221 */ /* 0x100fe20000000000 */
[----:B------:R3:W-:Y:S06]  /*5770*/  STL.64 [R1+0x60], R216 ;  /* 0x000060d801007387 */ /* 0x0007ec0000100a00 */
[----:B------:R-:W-:Y:S01]  /*5780*/  MUFU.EX2 R113, R113 ;  /* 0x0000007100717308 */ /* 0x000fe20000000800 */
[----:B0-----:R-:W-:Y:S01]  /*5790*/  FMUL R153, R151, 1.4426950216293334961 ;  /* 0x3fb8aa3b97997820 */ /* 0x001fe20000400000 */
[----:B------:R-:W-:Y:S01]  /*57a0*/  FADD R151, R58, -R90 ;  /* 0x8000005a3a977221 */ /* 0x000fe20000000000 */
[----:B------:R3:W5:Y:S01]  /*57b0*/  @P0 LDG.E.U16 R77, desc[UR26][R214.64] ;  /* 0x0000001ad64d0981 */ /* 0x000762000c1e1500 */
[----:B------:R-:W-:-:S03]  /*57c0*/  F2FP.BF16.F32.PACK_AB R7, R147, R7 ;  /* 0x000000079307723e */ /* 0x000fc600000010ff */
[----:B------:R3:W5:Y:S01]  /*57d0*/  @P0 LDG.E.U16 R76, desc[UR26][R212.64] ;  /* 0x0000001ad44c0981 */ /* 0x000762000c1e1500 */
[----:B------:R0:W-:Y:S03]  /*57e0*/  MUFU.EX2 R58, R153 ;  /* 0x00000099003a7308 */ /* 0x0001e60000000800 */
[----:B------:R3:W5:Y:S01]  /*57f0*/  @P0 LDG.E.U16 R75, desc[UR26][R210.64] ;  /* 0x0000001ad24b0981 */ /* 0x000762000c1e1500 */
[----:B------:R-:W-:-:S03]  /*5800*/  F2FP.BF16.F32.PACK_AB R16, R136, R16 ;  /* 0x000000108810723e */ /* 0x000fc600000010ff */
[----:B------:R3:W5:Y:S01]  /*5810*/  @P0 LDG.E.U16 R74, desc[UR26][R208.64] ;  /* 0x0000001ad04a0981 */ /* 0x000762000c1e1500 */
[----:B0-----:R-:W-:Y:S01]  /*5820*/  FADD R153, R47, R156 ;  /* 0x0000009c2f997221 */ /* 0x001fe20000000000 */
[----:B------:R0:W1:Y:S02]  /*5830*/  MUFU.EX2 R57, R154 ;  /* 0x0000009a00397308 */ /* 0x0000640000000800 */
[----:B------:R3:W5:Y:S01]  /*5840*/  @P0 LDG.E.U16 R73, desc[UR26][R206.64] ;  /* 0x0000001ace490981 */ /* 0x000762000c1e1500 */
[----:B------:R-:W-:-:S03]  /*5850*/  FADD R148, R92, R153 ;  /* 0x000000995c947221 */ /* 0x000fc60000000000 */
[----:B------:R3:W5:Y:S01]  /*5860*/  @P0 LDG.E.U16 R72, desc[UR26][R204.64] ;  /* 0x0000001acc480981 */ /* 0x000762000c1e1500 */
[----:B----4-:R-:W-:Y:S01]  /*5870*/  FADD R148, R89, R148 ;  /* 0x0000009459947221 */ /* 0x010fe20000000000 */
[----:B------:R4:W1:Y:S01]  /*5880*/  MUFU.EX2 R63, R152 ;  /* 0x00000098003f7308 */ /* 0x0008620000000800 */
[----:B------:R-:W-:Y:S01]  /*5890*/  F2FP.BF16.F32.PACK_AB R45, R95, R94 ;  /* 0x0000005e5f2d723e */ /* 0x000fe200000010ff */
[----:B------:R3:W-:Y:S01]  /*58a0*/  STL.64 [R1+0x58], R212 ;  /* 0x000058d401007387 */ /* 0x0007e20000100a00 */
[----:B------:R-:W-:Y:S01]  /*58b0*/  FADD R148, R91, R148 ;  /* 0x000000945b947221 */ /* 0x000fe20000000000 */
[----:B0-----:R-:W-:Y:S01]  /*58c0*/  FMUL R154, R151, 1.4426950216293334961 ;  /* 0x3fb8aa3b979a7820 */ /* 0x001fe20000400000 */
[----:B------:R-:W-:Y:S01]  /*58d0*/  F2FP.BF16.F32.PACK_AB R47, R92, R47 ;  /* 0x0000002f5c2f723e */ /* 0x000fe200000010ff */
[----:B------:R3:W-:Y:S01]  /*58e0*/  STL.64 [R1+0x50], R208 ;  /* 0x000050d001007387 */ /* 0x0007e20000100a00 */
[----:B------:R-:W-:Y:S01]  /*58f0*/  FADD R145, R49, R148 ;  /* 0x0000009431917221 */ /* 0x000fe20000000000 */
[--C-:B------:R-:W-:Y:S01]  /*5900*/  FADD R151, R62, -R90.reuse ;  /* 0x8000005a3e977221 */ /* 0x100fe20000000000 */
[----:B------:R-:W-:Y:S01]  /*5910*/  FADD R92, R48, -R90 ;  /* 0x8000005a305c7221 */ /* 0x000fe20000000000 */
[----:B------:R3:W-:Y:S01]  /*5920*/  STL.64 [R1+0x48], R204 ;  /* 0x000048cc01007387 */ /* 0x0007e20000100a00 */
[C---:B--2---:R-:W-:Y:S01]  /*5930*/  FADD R145, R88.reuse, R145 ;  /* 0x0000009158917221 */ /* 0x044fe20000000000 */
[----:B----4-:R-:W-:Y:S01]  /*5940*/  FMUL R152, R151, 1.4426950216293334961 ;  /* 0x3fb8aa3b97987820 */ /* 0x010fe20000400000 */
[----:B------:R-:W0:Y:S01]  /*5950*/  MUFU.EX2 R62, R154 ;  /* 0x0000009a003e7308 */ /* 0x000e220000000800 */
[----:B------:R-:W-:Y:S01]  /*5960*/  F2FP.BF16.F32.PACK_AB R49, R88, R49 ;  /* 0x000000315831723e */ /* 0x000fe200000010ff */
[----:B------:R-:W-:Y:S01]  /*5970*/  FADD R142, R50, R145 ;  /* 0x00000091328e7221 */ /* 0x000fe20000000000 */
[----:B------:R-:W-:Y:S01]  /*5980*/  FMUL R92, R92, 1.4426950216293334961 ;  /* 0x3fb8aa3b5c5c7820 */ /* 0x000fe20000400000 */
[----:B------:R3:W-:Y:S02]  /*5990*/  STL.64 [R1+0x40], R200 ;  /* 0x000040c801007387 */ /* 0x0007e40000100a00 */
[----:B------:R-:W-:Y:S01]  /*59a0*/  FADD R142, R87, R142 ;  /* 0x0000008e578e7221 */ /* 0x000fe20000000000 */
[----:B------:R-:W-:Y:S01]  /*59b0*/  FADD R151, R59, -R90 ;  /* 0x8000005a3b977221 */ /* 0x000fe20000000000 */
[----:B------:R-:W-:Y:S01]  /*59c0*/  F2FP.BF16.F32.PACK_AB R50, R87, R50 ;  /* 0x000000325732723e */ /* 0x000fe200000010ff */
[----:B------:R-:W-:Y:S01]  /*59d0*/  FMUL R96, R96, 1.4426950216293334961 ;  /* 0x3fb8aa3b60607820 */ /* 0x000fe20000400000 */
[----:B------:R-:W-:Y:S01]  /*59e0*/  FADD R137, R85, R142 ;  /* 0x0000008e55897221 */ /* 0x000fe20000000000 */
[----:B------:R3:W-:Y:S03]  /*59f0*/  STL.64 [R1+0x38], R196 ;  /* 0x000038c401007387 */ /* 0x0007e60000100a00 */
[----:B------:R-:W-:Y:S01]  /*5a00*/  FADD R137, R86, R137 ;  /* 0x0000008956897221 */ /* 0x000fe20000000000 */
[----:B------:R3:W5:Y:S03]  /*5a10*/  @P0 LDG.E.U16 R71, desc[UR26][R202.64] ;  /* 0x0000001aca470981 */ /* 0x000766000c1e1500 */
[----:B------:R-:W-:Y:S01]  /*5a20*/  FADD R137, R52, R137 ;  /* 0x0000008934897221 */ /* 0x000fe20000000000 */
[----:B------:R3:W5:Y:S03]  /*5a30*/  @P0 LDG.E.U16 R70, desc[UR26][R200.64] ;  /* 0x0000001ac8460981 */ /* 0x000766000c1e1500 */
[----:B------:R-:W-:Y:S01]  /*5a40*/  FADD R126, R84, R137 ;  /* 0x00000089547e7221 */ /* 0x000fe20000000000 */
[----:B------:R3:W5:Y:S03]  /*5a50*/  @P0 LDG.E.U16 R69, desc[UR26][R198.64] ;  /* 0x0000001ac6450981 */ /* 0x000766000c1e1500 */
[----:B------:R-:W-:Y:S01]  /*5a60*/  FADD R126, R53, R126 ;  /* 0x0000007e357e7221 */ /* 0x000fe20000000000 */
[----:B------:R3:W5:Y:S03]  /*5a70*/  @P0 LDG.E.U16 R68, desc[UR26][R196.64] ;  /* 0x0000001ac4440981 */ /* 0x000766000c1e1500 */
[----:B------:R-:W-:-:S04]  /*5a80*/  FADD R123, R67, R126 ;  /* 0x0000007e437b7221 */ /* 0x000fc80000000000 */
[----:B------:R-:W-:-:S04]  /*5a90*/  FADD R123, R54, R123 ;  /* 0x0000007b367b7221 */ /* 0x000fc80000000000 */
[----:B------:R-:W-:-:S04]  /*5aa0*/  FADD R118, R66, R123 ;  /* 0x0000007b42767221 */ /* 0x000fc80000000000 */
[----:B------:R-:W-:-:S04]  /*5ab0*/  FADD R118, R55, R118 ;  /* 0x0000007637767221 */ /* 0x000fc80000000000 */
[----:B------:R-:W-:-:S04]  /*5ac0*/  FADD R115, R65, R118 ;  /* 0x0000007641737221 */ /* 0x000fc80000000000 */
[----:B-1----:R-:W-:Y:S01]  /*5ad0*/  FADD R115, R56, R115 ;  /* 0x0000007338737221 */ /* 0x002fe20000000000 */
[----:B------:R-:W1:Y:S03]  /*5ae0*/  MUFU.EX2 R59, R152 ;  /* 0x00000098003b7308 */ /* 0x000e660000000800 */
[----:B------:R-:W-:Y:S01]  /*5af0*/  FADD R110, R64, R115 ;  /* 0x00000073406e7221 */ /* 0x000fe20000000000 */
[----:B------:R-:W-:-:S03]  /*5b00*/  FMUL R151, R151, 1.4426950216293334961 ;  /* 0x3fb8aa3b97977820 */ /* 0x000fc60000400000 */
[----:B------:R-:W-:Y:S01]  /*5b10*/  FADD R110, R57, R110 ;  /* 0x0000006e396e7221 */ /* 0x000fe20000000000 */
[----:B------:R-:W2:Y:S03]  /*5b20*/  MUFU.EX2 R61, R151 ;  /* 0x00000097003d7308 */ /* 0x000ea60000000800 */
[----:B------:R-:W-:-:S04]  /*5b30*/  FADD R107, R63, R110 ;  /* 0x0000006e3f6b7221 */ /* 0x000fc80000000000 */
[----:B------:R-:W-:-:S04]  /*5b40*/  FADD R107, R58, R107 ;  /* 0x0000006b3a6b7221 */ /* 0x000fc80000000000 */
[----:B0-----:R-:W-:-:S04]  /*5b50*/  FADD R102, R62, R107 ;  /* 0x0000006b3e667221 */ /* 0x001fc80000000000 */
[----:B-1----:R-:W-:-:S04]  /*5b60*/  FADD R102, R59, R102 ;  /* 0x000000663b667221 */ /* 0x002fc80000000000 */
[----:B--2---:R-:W-:-:S04]  /*5b70*/  FADD R99, R61, R102 ;  /* 0x000000663d637221 */ /* 0x004fc80000000000 */
[----:B------:R-:W-:-:S04]  /*5b80*/  FADD R98, R60, R99 ;  /* 0x000000633c627221 */ /* 0x000fc80000000000 */
[----:B------:R-:W-:-:S04]  /*5b90*/  FADD R98, R143, R98 ;  /* 0x000000628f627221 */ /* 0x000fc80000000000 */
[----:B------:R-:W-:Y:S01]  /*5ba0*/  FADD R95, R139, R98 ;  /* 0x000000628b5f7221 */ /* 0x000fe20000000000 */
[----:B------:R-:W-:-:S03]  /*5bb0*/  FADD R87, R51, -R90 ;  /* 0x8000005a33577221 */ /* 0x000fc60000000000 */
[----:B------:R-:W-:Y:S01]  /*5bc0*/  FADD R95, R130, R95 ;  /* 0x0000005f825f7221 */ /* 0x000fe20000000000 */
[----:B------:R-:W-:-:S03]  /*5bd0*/  FMUL R87, R87, 1.4426950216293334961 ;  /* 0x3fb8aa3b57577820 */ /* 0x000fc60000400000 */
[----:B------:R-:W-:Y:S01]  /*5be0*/  FADD R88, R128, R95 ;  /* 0x0000005f80587221 */ /* 0x000fe20000000000 */
[----:B------:R-:W-:-:S03]  /*5bf0*/  F2FP.BF16.F32.PACK_AB R51, R86, R85 ;  /* 0x000000555633723e */ /* 0x000fc600000010ff */
[----:B------:R-:W-:Y:S01]  /*5c00*/  FADD R85, R125, R88 ;  /* 0x000000587d557221 */ /* 0x000fe20000000000 */
[----:B------:R-:W0:Y:S01]  /*5c10*/  MUFU.EX2 R108, R108 ;  /* 0x0000006c006c7308 */ /* 0x000e220000000800 */
[----:B------:R-:W-:Y:S02]  /*5c20*/  F2FP.BF16.F32.PACK_AB R46, R93, R46 ;  /* 0x0000002e5d2e723e */ /* 0x000fe400000010ff */
[----:B------:R-:W-:Y:S01]  /*5c30*/  F2FP.BF16.F32.PACK_AB R52, R84, R52 ;  /* 0x000000345434723e */ /* 0x000fe200000010ff */
[----:B------:R-:W-:Y:S01]  /*5c40*/  FADD R84, R120, R85 ;  /* 0x0000005578547221 */ /* 0x000fe20000000000 */
[----:B------:R-:W-:-:S03]  /*5c50*/  F2FP.BF16.F32.PACK_AB R55, R65, R55 ;  /* 0x000000374137723e */ /* 0x000fc600000010ff */
[----:B------:R-:W1:Y:S01]  /*5c60*/  MUFU.EX2 R101, R104 ;  /* 0x0000006800657308 */ /* 0x000e620000000800 */
[----:B------:R-:W-:-:S07]  /*5c70*/  FADD R65, R117, R84 ;  /* 0x0000005475417221 */ /* 0x000fce0000000000 */
[----:B------:R-:W-:Y:S01]  /*5c80*/  MUFU.EX2 R100, R100 ;  /* 0x0000006400647308 */ /* 0x000fe20000000800 */
[----:B------:R-:W-:-:S07]  /*5c90*/  F2FP.BF16.F32.PACK_AB R58, R62, R58 ;  /* 0x0000003a3e3a723e */ /* 0x000fce00000010ff */
[----:B------:R-:W2:Y:S08]  /*5ca0*/  MUFU.EX2 R93, R96 ;  /* 0x00000060005d7308 */ /* 0x000eb00000000800 */
[----:B------:R-:W-:Y:S08]  /*5cb0*/  MUFU.EX2 R92, R92 ;  /* 0x0000005c005c7308 */ /* 0x000ff00000000800 */
[----:B------:R-:W4:Y:S01]  /*5cc0*/  MUFU.EX2 R87, R87 ;  /* 0x0000005700577308 */ /* 0x000f220000000800 */
[----:B------:R-:W-:-:S04]  /*5cd0*/  FADD R62, R112, R65 ;  /* 0x00000041703e7221 */ /* 0x000fc80000000000 */
[----:B------:R-:W-:Y:S01]  /*5ce0*/  FADD R65, R113, R62 ;  /* 0x0000003e71417221 */ /* 0x000fe20000000000 */
[----:B------:R-:W-:Y:S02]  /*5cf0*/  F2FP.BF16.F32.PACK_AB R53, R67, R53 ;  /* 0x000000354335723e */ /* 0x000fe400000010ff */
[----:B------:R-:W-:Y:S01]  /*5d00*/  F2FP.BF16.F32.PACK_AB R54, R66, R54 ;  /* 0x000000364236723e */ /* 0x000fe200000010ff */
[----:B0-----:R-:W-:Y:S01]  /*5d10*/  FADD R84, R108, R65 ;  /* 0x000000416c547221 */ /* 0x001fe20000000000 */
[----:B------:R-:W-:Y:S02]  /*5d20*/  F2FP.BF16.F32.PACK_AB R56, R64, R56 ;  /* 0x000000384038723e */ /* 0x000fe400000010ff */
[----:B------:R-:W-:Y:S02]  /*5d30*/  F2FP.BF16.F32.PACK_AB R57, R63, R57 ;  /* 0x000000393f39723e */ /* 0x000fe400000010ff */
[----:B------:R-:W-:Y:S02]  /*5d40*/  F2FP.BF16.F32.PACK_AB R59, R61, R59 ;  /* 0x0000003b3d3b723e */ /* 0x000fe400000010ff */
[----:B------:R-:W-:-:S02]  /*5d50*/  F2FP.BF16.F32.PACK_AB R18, R131, R18 ;  /* 0x000000128312723e */ /* 0x000fc400000010ff */
[----:B------:R-:W-:Y:S02]  /*5d60*/  F2FP.BF16.F32.PACK_AB R34, R109, R34 ;  /* 0x000000226d22723e */ /* 0x000fe400000010ff */
[----:B------:R-:W-:Y:S02]  /*5d70*/  F2FP.BF16.F32.PACK_AB R37, R105, R37 ;  /* 0x000000256925723e */ /* 0x000fe400000010ff */
[----:B------:R-:W-:Y:S02]  /*5d80*/  F2FP.BF16.F32.PACK_AB R43, R97, R43 ;  /* 0x0000002b612b723e */ /* 0x000fe400000010ff */
[----:B------:R-:W-:Y:S02]  /*5d90*/  F2FP.BF16.F32.PACK_AB R48, R91, R89 ;  /* 0x000000595b30723e */ /* 0x000fe400000010ff */
[----:B------:R-:W-:Y:S02]  /*5da0*/  F2FP.BF16.F32.PACK_AB R60, R143, R60 ;  /* 0x0000003c8f3c723e */ /* 0x000fe400000010ff */
[----:B------:R-:W-:-:S02]  /*5db0*/  F2FP.BF16.F32.PACK_AB R61, R130, R139 ;  /* 0x0000008b823d723e */ /* 0x000fc400000010ff */
[----:B------:R-:W-:Y:S02]  /*5dc0*/  F2FP.BF16.F32.PACK_AB R62, R125, R128 ;  /* 0x000000807d3e723e */ /* 0x000fe400000010ff */
[----:B------:R-:W-:Y:S02]  /*5dd0*/  F2FP.BF16.F32.PACK_AB R63, R117, R120 ;  /* 0x00000078753f723e */ /* 0x000fe400000010ff */
[----:B------:R-:W-:Y:S02]  /*5de0*/  F2FP.BF16.F32.PACK_AB R64, R113, R112 ;  /* 0x000000707140723e */ /* 0x000fe400000010ff */
[----:B-1----:R-:W-:Y:S02]  /*5df0*/  F2FP.BF16.F32.PACK_AB R65, R101, R108 ;  /* 0x0000006c6541723e */ /* 0x002fe400000010ff */
[----:B--2---:R-:W-:Y:S02]  /*5e00*/  F2FP.BF16.F32.PACK_AB R66, R93, R100 ;  /* 0x000000645d42723e */ /* 0x004fe400000010ff */
[----:B----4-:R-:W-:Y:S01]  /*5e10*/  F2FP.BF16.F32.PACK_AB R67, R87, R92 ;  /* 0x0000005c5743723e */ /* 0x010fe200000010ff */
[----:B---3--:R-:W-:Y:S06]  /*5e20*/  @!P0 BRA `(.L_x_9) ;  /* 0x0000000000048947 */ /* 0x008fec0003800000 */
[----:B------:R0:W-:Y:S02]  /*5e30*/  STTM.x64 tmem[UR13+0x90], R4 ;  /* 0x00009004000079ed */ /* 0x0001e4000834000d */
.L_x_9:
[C---:B0-----:R-:W-:Y:S01]  /*5e40*/  LOP3.LUT R4, R134.reuse, 0x10, RZ, 0x3c, !PT ;  /* 0x0000001086047812 */ /* 0x041fe200078e3cff */
[----:B-----5:R-:W-:Y:S01]  /*5e50*/  STS.U16 [R134+UR11+0x1000], R83 ;  /* 0x0010005386007988 */ /* 0x020fe2000800040b */
[C---:B------:R-:W-:Y:S01]  /*5e60*/  LOP3.LUT R6, R134.reuse, 0x20, RZ, 0x3c, !PT ;  /* 0x0000002086067812 */ /* 0x040fe200078e3cff */
[----:B------:R-:W-:Y:S01]  /*5e70*/  FADD R101, R101, R84 ;  /* 0x0000005465657221 */ /* 0x000fe20000000000 */
[----:B------:R-:W-:Y:S01]  /*5e80*/  LOP3.LUT R5, R134, 0x30, RZ, 0x3c, !PT ;  /* 0x0000003086057812 */ /* 0x000fe200078e3cff */
[----:B------:R-:W-:Y:S02]  /*5e90*/  STS.U16 [R134+UR11+0x1400], R82 ;  /* 0x0014005286007988 */ /* 0x000fe4000800040b */
[----:B------:R-:W-:Y:S02]  /*5ea0*/  FADD R100, R100, R101 ;  /* 0x0000006564647221 */ /* 0x000fe40000000000 */
[----:B------:R-:W-:Y:S04]  /*5eb0*/  STS.U16 [R4+UR11+0x1080], R81 ;  /* 0x0010805104007988 */ /* 0x000fe8000800040b */
[----:B------:R0:W-:Y:S04]  /*5ec0*/  STS.U16 [R4+UR11+0x1480], R80 ;  /* 0x0014805004007988 */ /* 0x0001e8000800040b */
[----:B------:R-:W-:Y:S04]  /*5ed0*/  STS.U16 [R6+UR11+0x1100], R79 ;  /* 0x0011004f06007988 */ /* 0x000fe8000800040b */
[----:B------:R1:W-:Y:S01]  /*5ee0*/  STS.U16 [R6+UR11+0x1500], R78 ;  /* 0x0015004e06007988 */ /* 0x0003e2000800040b */
[----:B0-----:R-:W-:-:S03]  /*5ef0*/  LOP3.LUT R4, R134, 0x40, RZ, 0x3c, !PT ;  /* 0x0000004086047812 */ /* 0x001fc600078e3cff */
[----:B------:R-:W-:Y:S04]  /*5f00*/  STS.U16 [R5+UR11+0x1180], R77 ;  /* 0x0011804d05007988 */ /* 0x000fe8000800040b */
[----:B------:R0:W-:Y:S01]  /*5f10*/  STS.U16 [R5+UR11+0x1580], R76 ;  /* 0x0015804c05007988 */ /* 0x0001e2000800040b */
[----:B-1----:R-:W-:-:S03]  /*5f20*/  LOP3.LUT R6, R134, 0x60, RZ, 0x3c, !PT ;  /* 0x0000006086067812 */ /* 0x002fc600078e3cff */
[----:B------:R-:W-:Y:S04]  /*5f30*/  STS.U16 [R4+UR11+0x1200], R75 ;  /* 0x0012004b04007988 */ /* 0x000fe8000800040b */
[----:B------:R1:W-:Y:S01]  /*5f40*/  STS.U16 [R4+UR11+0x1600], R74 ;  /* 0x0016004a04007988 */ /* 0x0003e2000800040b */
[----:B0-----:R-:W-:-:S05]  /*5f50*/  LOP3.LUT R5, R134, 0x50, RZ, 0x3c, !PT ;  /* 0x0000005086057812 */ /* 0x001fca00078e3cff */
[----:B------:R-:W-:Y:S01]  /*5f60*/  STS.U16 [R5+UR11+0x1280], R73 ;  /* 0x0012804905007988 */ /* 0x000fe2000800040b */
[----:B-1----:R-:W-:-:S03]  /*5f70*/  FADD R4, -R90, -INF ;  /* 0xff8000005a047421 */ /* 0x002fc60000000100 */
[----:B------:R0:W-:Y:S01]  /*5f80*/  STS.U16 [R5+UR11+0x1680], R72 ;  /* 0x0016804805007988 */ /* 0x0001e2000800040b */
[----:B------:R-:W-:-:S03]  /*5f90*/  FMUL R20, R4, 1.4426950216293334961 ;  /* 0x3fb8aa3b04147820 */ /* 0x000fc60000400000 */
[----:B------:R-:W-:Y:S04]  /*5fa0*/  STS.U16 [R6+UR11+0x1300], R71 ;  /* 0x0013004706007988 */ /* 0x000fe8000800040b */
[----:B------:R-:W-:Y:S01]  /*5fb0*/  STS.U16 [R6+UR11+0x1700], R70 ;  /* 0x0017004606007988 */ /* 0x000fe2000800040b */
[----:B------:R-:W1:Y:S01]  /*5fc0*/  MUFU.EX2 R20, R20 ;  /* 0x0000001400147308 */ /* 0x000e620000000800 */
[----:B0-----:R-:W-:-:S05]  /*5fd0*/  LOP3.LUT R5, R134, 0x70, RZ, 0x3c, !PT ;  /* 0x0000007086057812 */ /* 0x001fca00078e3cff */
[----:B------:R-:W-:Y:S04]  /*5fe0*/  STS.U16 [R5+UR11+0x1380], R69 ;  /* 0x0013804505007988 */ /* 0x000fe8000800040b */
[----:B------:R0:W-:Y:S01]  /*5ff0*/  STS.U16 [R5+UR11+0x1780], R68 ;  /* 0x0017804405007988 */ /* 0x0001e2000800040b */
[----:B------:R-:W2:Y:S02]  /*6000*/  FENCE.VIEW.ASYNC.T ;  /* 0x00000000000073c6 */ /* 0x000ea40000000200 */
[----:B--2---:R-:W-:Y:S06]  /*6010*/  BAR.SYNC.DEFER_BLOCKING 0x0 ;  /* 0x0000000000007b1d */ /* 0x004fec0000010000 */
[----:B0-----:R-:W0:Y:S01]  /*6020*/  LDTM.x16 R4, tmem[UR13] ;  /* 0x0000000d000479ee */ /* 0x001e220008240000 */
[----:B------:R-:W-:Y:S01]  /*6030*/  NOP ;  /* 0x0000000000007918 */ /* 0x000fe20000000000 */
[----:B-1----:R-:W-:Y:S05]  /*6040*/  @!P0 BRA `(.L_x_10) ;  /* 0x0000000000448947 */ /* 0x002fea0003800000 */
[C---:B0-----:R-:W-:Y:S01]  /*6050*/  FMUL R4, R20.reuse, R4 ;  /* 0x0000000414047220 */ /* 0x041fe20000400000 */
[C---:B------:R-:W-:Y:S01]  /*6060*/  FMUL R5, R20.reuse, R5 ;  /* 0x0000000514057220 */ /* 0x040fe20000400000 */
        /* <DEDUP_REMOVED lines=13> */
[----:B------:R-:W-:-:S04]  /*6140*/  FMUL R19, R20, R19 ;  /* 0x0000001314137220 */ /* 0x000fc80000400000 */
[----:B------:R1:W-:Y:S03]  /*6150*/  STTM.x16 tmem[UR13], R4 ;  /* 0x00000004000079ed */ /* 0x0003e6000824000d */
.L_x_10:
[----:B0-----:R-:W0:Y:S02]  /*6160*/  FENCE.VIEW.ASYNC.T ;  /* 0x00000000000073c6 */ /* 0x001e240000000200 */
[----:B0-----:R-:W-:Y:S01]  /*6170*/  BAR.SYNC.DEFER_BLOCKING 0x0 ;  /* 0x0000000000007b1d */ /* 0x001fe20000010000 */
[----:B------:R-:W-:Y:S01]  /*6180*/  FADD R93, R93, R100 ;  /* 0x000000645d5d7221 */ /* 0x000fe20000000000 */
[----:B------:R-:W-:Y:S02]  /*6190*/  UISETP.GE.AND UP2, UPT, UR12, 0x1, UPT ;  /* 0x000000010c00788c */ /* 0x000fe4000bf46270 */
[----:B------:R-:W-:Y:S01]  /*61a0*/  UIADD3 UR15, UPT, UPT, UR10, 0x90, URZ ;  /* 0x000000900a0f7890 */ /* 0x000fe2000fffe0ff */
[----:B------:R-:W-:-:S04]  /*61b0*/  FADD R92, R92, R93 ;  /* 0x0000005d5c5c7221 */ /* 0x000fc80000000000 */
[----:B------:R-:W-:-:S04]  /*61c0*/  FADD R87, R87, R92 ;  /* 0x0000005c57577221 */ /* 0x000fc80000000000 */
[----:B------:R-:W-:Y:S01]  /*61d0*/  FADD R87, R20, R87 ;  /* 0x0000005714577221 */ /* 0x000fe20000000000 */
[----:B------:R0:W-:Y:S06]  /*61e0*/  MEMBAR.ALL.CTA ;  /* 0x0000000000007992 */ /* 0x0001ec0000008000 */
[----:B0-----:R-:W0:Y:S02]  /*61f0*/  FENCE.VIEW.ASYNC.S ;  /* 0x00000000000073c6 */ /* 0x001e240000000000 */
[----:B0-----:R-:W-:Y:S06]  /*6200*/  BAR.SYNC.DEFER_BLOCKING 0x0 ;  /* 0x0000000000007b1d */ /* 0x001fec0000010000 */
[----:B------:R-:W-:Y:S05]  /*6210*/  @!P1 BRA `(.L_x_11) ;  /* 0x0000000000c49947 */ /* 0x000fea0003800000 */
[----:B------:R-:W-:Y:S01]  /*6220*/  UIADD3 UR5, UPT, UPT, UR11, 0x1000, URZ ;  /* 0x000010000b057890 */ /* 0x000fe2000fffe0ff */
[----:B------:R-:W-:Y:S01]  /*6230*/  UMOV UR4, URZ ;  /* 0x000000ff00047c82 */ /* 0x000fe20008000000 */
[----:B------:R-:W-:Y:S02]  /*6240*/  UIADD3 UR6, UPT, UPT, UR10, 0x98, URZ ;  /* 0x000000980a067890 */ /* 0x000fe4000fffe0ff */
[----:B------:R-:W-:Y:S02]  /*6250*/  USHF.R.U32.HI UR5, URZ, 0x4, UR5 ;  /* 0x00000004ff057899 */ /* 0x000fe40008011605 */
[----:B------:R-:W-:Y:S02]  /*6260*/  UIADD3 UR16, UPT, UPT, UR10, 0xa0, URZ ;  /* 0x000000a00a107890 */ /* 0x000fe4000fffe0ff */
[----:B------:R-:W-:Y:S02]  /*6270*/  USGXT.U32 UR18, UR5, 0xe ;  /* 0x0000000e0512789a */ /* 0x000fe40008000000 */
[----:B------:R-:W-:-:S02]  /*6280*/  UIADD3 UR20, UPT, UPT, UR10, 0xa8, URZ ;  /* 0x000000a80a147890 */ /* 0x000fc4000fffe0ff */
[----:B------:R-:W-:Y:S01]  /*6290*/  UIADD3 UR38, UP3, UPT, UR18, 0x2, URZ ;  /* 0x0000000212267890 */ /* 0x000fe2000ff7e0ff */
[----:B------:R-:W-:Y:S01]  /*62a0*/  UMOV UR5, URZ ;  /* 0x000000ff00057c82 */ /* 0x000fe20008000000 */
[----:B------:R-:W-:Y:S02]  /*62b0*/  UIADD3 UR54, UPT, UPT, UR10, 0xb0, URZ ;  /* 0x000000b00a367890 */ /* 0x000fe4000fffe0ff */
[----:B------:R-:W-:Y:S02]  /*62c0*/  UIADD3.X UR39, UPT, UPT, UR4, 0x40004040, URZ, UP3, !UPT ;  /* 0x4000404004277890 */ /* 0x000fe40009ffe4ff */
[----:B------:R-:W-:Y:S01]  /*62d0*/  UIADD3 UR55, UPT, UPT, UR10, 0xb8, URZ ;  /* 0x000000b80a377890 */ /* 0x000fe2000fffe0ff */
[----:B------:R-:W-:Y:S01]  /*62e0*/  UMOV UR4, UR14 ;  /* 0x0000000e00047c82 */ /* 0x000fe20008000000 */
[----:B------:R-:W-:Y:S01]  /*62f0*/  UIADD3.64 UR44, UPT, UPT, UR38, 0x4, URZ ;  /* 0x00000004262c7897 */ /* 0x000fe2000fffe0ff */
[----:B------:R-:W-:Y:S01]  /*6300*/  UMOV UR58, UR4 ;  /* 0x00000004003a7c82 */ /* 0x000fe20008000000 */
[----:B------:R-:W-:-:S02]  /*6310*/  UIADD3.64 UR4, UPT, UPT, UR38, 0x2, URZ ;  /* 0x0000000226047897 */ /* 0x000fc4000fffe0ff */
[----:B------:R-:W-:Y:S02]  /*6320*/  UIADD3.64 UR46, UPT, UPT, UR38, 0x7e, URZ ;  /* 0x0000007e262e7897 */ /* 0x000fe4000fffe0ff */
[----:B------:R-:W-:Y:S02]  /*6330*/  UIADD3.64 UR48, UPT, UPT, UR38, 0x80, URZ ;  /* 0x0000008026307897 */ /* 0x000fe4000fffe0ff */
[----:B------:R-:W-:Y:S02]  /*6340*/  UIADD3 UR56, UPT, UPT, UR10, 0xc0, URZ ;  /* 0x000000c00a387890 */ /* 0x000fe4000fffe0ff */
[----:B------:R-:W-:Y:S01]  /*6350*/  UIADD3.64 UR50, UPT, UPT, UR38, 0x82, URZ ;  /* 0x0000008226327897 */ /* 0x000fe2000fffe0ff */
[----:B------:R-:W-:Y:S01]  /*6360*/  UMOV UR28, 0x0 ;  /* 0x00000000001c7882 */ /* 0x000fe20000000000 */
[----:B------:R-:W-:Y:S01]  /*6370*/  UMOV UR29, 0x8040490 ;  /* 0x08040490001d7882 */ /* 0x000fe20000000000 */
[----:B------:R-:W-:Y:S02]  /*6380*/  UIADD3 UR57, UPT, UPT, UR10, 0xc8, URZ ;  /* 0x000000c80a397890 */ /* 0x000fe4000fffe0ff */
[----:B------:R-:W-:Y:S01]  /*6390*/  UIADD3.64 UR52, UPT, UPT, UR38, 0x84, URZ ;  /* 0x0000008426347897 */ /* 0x000fe2000fffe0ff */
[----:B------:R-:W-:Y:S01]  /*63a0*/  UMOV UR19, 0x40004040 ;  /* 0x4000404000137882 */ /* 0x000fe20000000000 */
[----:B------:R-:W-:Y:S01]  /*63b0*/  UMOV UR24, 0x0 ;  /* 0x0000000000187882 */ /* 0x000fe20000000000 */
[----:B------:R-:W-:Y:S01]  /*63c0*/  UMOV UR25, 0x8040490 ;  /* 0x0804049000197882 */ /* 0x000fe20000000000 */
[----:B------:R-:W-:Y:S01]  /*63d0*/  UMOV UR22, 0x0 ;  /* 0x0000000000167882 */ /* 0x000fe20000000000 */
[----:B------:R-:W-:Y:S01]  /*63e0*/  UMOV UR23, 0x8040490 ;  /* 0x0804049000177882 */ /* 0x000fe20000000000 */
[----:B------:R0:W-:Y:S01]  /*63f0*/  UTCHMMA tmem[UR15], gdesc[UR18], tmem[UR10], tmem[UR28], idesc[UR29], UPT ;  /* 0x00ff1c120f0079ea */ /* 0x0001e2000b80000a */
        /* <DEDUP_REMOVED lines=15> */
[----:B------:R0:W-:Y:S01]  /*64f0*/  UTCHMMA tmem[UR56], gdesc[UR50], tmem[UR10], tmem[UR40], idesc[UR41], UPT ;  /* 0x00ff2832380079ea */ /* 0x0001e2000b80000a */
[----:B------:R0:W-:Y:S01]  /*6500*/  UTCHMMA tmem[UR57], gdesc[UR52], tmem[UR10], tmem[UR42], idesc[UR43], UPT ;  /* 0x00ff2a34390079ea */ /* 0x0001e2000b80000a */
[----:B------:R0:W-:Y:S01]  /*6510*/  UTCBAR [UR58], URZ ;  /* 0x000000ff3a0073e9 */ /* 0x0001e200080000ff */
[----:B------:R-:W-:Y:S01]  /*6520*/  NOP ;  /* 0x0000000000007918 */ /* 0x000fe20000000000 */
.L_x_11:
[----:B-1----:R-:W-:Y:S01]  /*6530*/  FSEL R4, R87, 1, P0 ;  /* 0x3f80000057047808 */ /* 0x002fe20000000000 */
[----:B0-----:R-:W-:Y:S01]  /*6540*/  UMOV UR6, URZ ;  /* 0x000000ff00067c82 */ /* 0x001fe20008000000 */
[----:B------:R-:W-:-:S03]  /*6550*/  FSEL R90, R90, -INF , P0 ;  /* 0xff8000005a5a7808 */ /* 0x000fc60000000000 */
[----:B------:R0:W-:Y:S01]  /*6560*/  STL [R1+0x30], R4 ;  /* 0x0000300401007387 */ /* 0x0001e20000100800 */
[----:B------:R-:W-:Y:S05]  /*6570*/  BRA.U !UP2, `(.L_x_12) ;  /* 0x0000007d0aa07547 */ /* 0x000fea000b800000 */
[----:B------:R-:W-:Y:S01]  /*6580*/  UIADD3 UR4, UPT, UPT, UR11, 0x3000, URZ ;  /* 0x000030000b047890 */ /* 0x000fe2000fffe0ff */
[----:B------:R-:W-:Y:S01]  /*6590*/  IMAD.MOV.U32 R137, RZ, RZ, R90 ;  /* 0x000000ffff897224 */ /* 0x000fe200078e005a */
[----:B------:R-:W-:Y:S01]  /*65a0*/  USHF.L.U32 UR16, UR17, 0x7, URZ ;  /* 0x0000000711107899 */ /* 0x000fe200080006ff */
[----:B------:R-:W-:Y:S01]  /*65b0*/  IMAD.MOV.U32 R136, RZ, RZ, RZ ;  /* 0x000000ffff887224 */ /* 0x000fe200078e00ff */
[----:B------:R-:W-:Y:S01]  /*65c0*/  USHF.R.U32.HI UR4, URZ, 0x4, UR4 ;  /* 0x00000004ff047899 */ /* 0x000fe20008011604 */
[----:B------:R-:W-:Y:S01]  /*65d0*/  IMAD.MOV.U32 R135, RZ, RZ, RZ ;  /* 0x000000ffff877224 */ /* 0x000fe200078e00ff */
[----:B------:R-:W-:Y:S02]  /*65e0*/  USHF.R.U32.HI UR22, URZ, 0x4, UR11 ;  /* 0x00000004ff167899 */ /* 0x000fe4000801160b */
[----:B------:R-:W-:Y:S02]  /*65f0*/  USGXT.U32 UR18, UR4, 0xe ;  /* 0x0000000e0412789a */ /* 0x000fe40008000000 */
[----:B------:R-:W-:-:S02]  /*6600*/  USHF.L.U32 UR17, UR9, 0x7, URZ ;  /* 0x0000000709117899 */ /* 0x000fc400080006ff */
[----:B------:R-:W-:Y:S01]  /*6610*/  UIADD3 UR30, UP3, UPT, UR18, 0x2, URZ ;  /* 0x00000002121e7890 */ /* 0x000fe2000ff7e0ff */
[----:B------:R-:W-:Y:S01]  /*6620*/  UMOV UR4, URZ ;  /* 0x000000ff00047c82 */ /* 0x000fe20008000000 */
[----:B------:R-:W-:Y:S02]  /*6630*/  USHF.R.U32.HI UR20, URZ, 0x4, UR8 ;  /* 0x00000004ff147899 */ /* 0x000fe40008011608 */
[----:B------:R-:W-:Y:S02]  /*6640*/  USGXT.U32 UR22, UR22, 0xe ;  /* 0x0000000e1616789a */ /* 0x000fe40008000000 */
[----:B------:R-:W-:Y:S02]  /*6650*/  UIADD3.X UR31, UPT, UPT, UR4, 0x40004040, URZ, UP3, !UPT ;  /* 0x40004040041f7890 */ /* 0x000fe40009ffe4ff */
[----:B------:R-:W-:Y:S01]  /*6660*/  UISETP.NE.U32.AND UP2, UPT, UR21, URZ, UPT ;  /* 0x000000ff1500728c */ /* 0x000fe2000bf45070 */
[----:B------:R-:W-:Y:S01]  /*6670*/  UMOV UR19, 0x1 ;  /* 0x0000000100137882 */ /* 0x000fe20000000000 */
[----:B------:R-:W1:Y:S01]  /*6680*/  LDCU UR58, c[0x0][0x3a8] ;  /* 0x00007500ff3a77ac */ /* 0x000e620008000800 */
[----:B------:R-:W-:-:S02]  /*6690*/  USGXT.U32 UR20, UR20, 0xe ;  /* 0x0000000e1414789a */ /* 0x000fc40008000000 */
[----:B------:R-:W-:Y:S02]  /*66a0*/  ULOP3.LUT UR22, UR22, 0x800000, URZ, 0xfc, !UPT ;  /* 0x0080000016167892 */ /* 0x000fe4000f8efcff */
[----:B------:R-:W-:Y:S02]  /*66b0*/  UIADD3.64 UR34, UPT, UPT, UR30, 0x2, URZ ;  /* 0x000000021e227897 */ /* 0x000fe4000fffe0ff */
[----:B------:R-:W-:Y:S02]  /*66c0*/  UIADD3.64 UR36, UPT, UPT, UR30, 0x4, URZ ;  /* 0x000000041e247897 */ /* 0x000fe4000fffe0ff */
[----:B------:R-:W-:Y:S02]  /*66d0*/  UIADD3.64 UR38, UPT, UPT, UR30, 0x7e, URZ ;  /* 0x0000007e1e267897 */ /* 0x000fe4000fffe0ff */
[----:B------:R-:W-:Y:S02]  /*66e0*/  UIADD3.64 UR40, UPT, UPT, UR30, 0x80, URZ ;  /* 0x000000801e287897 */ /* 0x000fe4000fffe0ff */
[----:B------:R-:W-:-:S02]  /*66f0*/  UIADD3.64 UR42, UPT, UPT, UR30, 0x82, URZ ;  /* 0x000000821e2a7897 */ /* 0x000fc4000fffe0ff */
[----:B------:R-:W-:Y:S01]  /*6700*/  UIADD3.64 UR44, UPT, UPT, UR30, 0x84, URZ ;  /* 0x000000841e2c7897 */ /* 0x000fe2000fffe0ff */
[----:B------:R-:W-:Y:S01]  /*6710*/  UMOV UR6, URZ ;  /* 0x000000ff00067c82 */ /* 0x000fe20008000000 */
[----:B------:R-:W-:Y:S01]  /*6720*/  UMOV UR21, UR17 ;  /* 0x0000001100157c82 */ /* 0x000fe20008000000 */
[----:B-1----:R-:W-:-:S09]  /*6730*/  UMOV UR23, UR16 ;  /* 0x0000001000177c82 */ /* 0x002fd20008000000 */
.L_x_17:
[----:B------:R-:W2:Y:S04]  /*6740*/  LDL.64 R8, [R1+0x110] ;  /* 0x0001100001087983 */ /* 0x000ea80000100a00 */
[----:B------:R-:W3:Y:S04]  /*6750*/  LDL.64 R12, [R1+0x120] ;  /* 0x00012000010c7983 */ /* 0x000ee80000100a00 */
[----:B------:R-:W4:Y:S04]  /*6760*/  LDL.64 R10, [R1+0x118] ;  /* 0x00011800010a7983 */ /* 0x000f280000100a00 */
[----:B------:R-:W5:Y:S04]  /*6770*/  LDL.64 R14, [R1+0x128] ;  /* 0x00012800010e7983 */ /* 0x000f680000100a00 */
        /* <DEDUP_REMOVED lines=11> */
[----:B------:R-:W5:Y:S01]  /*6830*/  LDL.64 R20, [R1+0xb0] ;  /* 0x0000b00001147983 */ /* 0x000f620000100a00 */
[----:B------:R-:W-:-:S02]  /*6840*/  IMAD.U32 R76, RZ, RZ, UR21 ;  /* 0x00000015ff4c7e24 */ /* 0x000fc4000f8e00ff */
[----:B------:R-:W-:Y:S02]  /*6850*/  IMAD.U32 R72, RZ, RZ, UR21 ;  /* 0x00000015ff487e24 */ /* 0x000fe4000f8e00ff */
[----:B------:R-:W-:Y:S02]  /*6860*/  IMAD.U32 R74, RZ, RZ, UR21 ;  /* 0x00000015ff4a7e24 */ /* 0x000fe4000f8e00ff */
[----:B------:R-:W-:Y:S02]  /*6870*/  IMAD.U32 R70, RZ, RZ, UR21 ;  /* 0x00000015ff467e24 */ /* 0x000fe4000f8e00ff */
[----:B01----:R-:W-:Y:S01]  /*6880*/  IMAD.U32 R4, RZ, RZ, UR21 ;  /* 0x00000015ff047e24 */ /* 0x003fe2000f8e00ff */
[C---:B------:R-:W-:Y:S02]  /*6890*/  IADD3 R65, P1, PT, R136.reuse, 0x82, RZ ;  /* 0x0000008288417810 */ /* 0x040fe40007f3e0ff */
[----:B------:R-:W-:-:S03]  /*68a0*/  IADD3 R66, P0, PT, R136, 0x81, RZ ;  /* 0x0000008188427810 */ /* 0x000fc60007f1e0ff */
[--C-:B------:R-:W-:Y:S01]  /*68b0*/  IMAD.X R60, RZ, RZ, R135.reuse, P1 ;  /* 0x000000ffff3c7224 */ /* 0x100fe200008e0687 */
[C---:B------:R-:W-:Y:S01]  /*68c0*/  IADD3 R59, P1, PT, R136.reuse, 0x86, RZ ;  /* 0x00000086883b7810 */ /* 0x040fe20007f3e0ff */
[----:B------:R-:W-:Y:S01]  /*68d0*/  IMAD.X R62, RZ, RZ, R135, P0 ;  /* 0x000000ffff3e7224 */ /* 0x000fe200000e0687 */
[C---:B------:R-:W-:Y:S02]  /*68e0*/  IADD3 R64, P4, PT, R136.reuse, 0x83, RZ ;  /* 0x0000008388407810 */ /* 0x040fe40007f9e0ff */
[----:B------:R-:W-:Y:S01]  /*68f0*/  IADD3 R63, P3, PT, R136, 0x84, RZ ;  /* 0x00000084883f7810 */ /* 0x000fe20007f7e0ff */
[----:B--2---:R-:W-:-:S04]  /*6900*/  IMAD.WIDE R76, R76, 0x2, R8 ;  /* 0x000000024c4c7825 */ /* 0x004fc800078e0208 */
[----:B---3--:R-:W-:Y:S02]  /*6910*/  IMAD.WIDE R72, R72, 0x2, R12 ;  /* 0x0000000248487825 */ /* 0x008fe400078e020c */
[----:B------:R-:W2:Y:S02]  /*6920*/  LDG.E.U16 R76, desc[UR26][R76.64] ;  /* 0x0000001a4c4c7981 */ /* 0x000ea4000c1e1500 */
[----:B----4-:R-:W-:Y:S02]  /*6930*/  IMAD.WIDE R74, R74, 0x2, R10 ;  /* 0x000000024a4a7825 */ /* 0x010fe400078e020a */
[----:B------:R-:W3:Y:S02]  /*6940*/  LDG.E.U16 R72, desc[UR26][R72.64] ;  /* 0x0000001a48487981 */ /* 0x000ee4000c1e1500 */
[----:B-----5:R-:W-:Y:S02]  /*6950*/  IMAD.WIDE R70, R70, 0x2, R14 ;  /* 0x0000000246467825 */ /* 0x020fe400078e020e */
[----:B------:R-:W4:Y:S04]  /*6960*/  LDG.E.U16 R74, desc[UR26][R74.64] ;  /* 0x0000001a4a4a7981 */ /* 0x000f28000c1e1500 */
[----:B------:R-:W5:Y:S01]  /*6970*/  LDG.E.U16 R70, desc[UR26][R70.64] ;  /* 0x0000001a46467981 */ /* 0x000f62000c1e1500 */
[----:B------:R-:W-:-:S04]  /*6980*/  IMAD.WIDE R4, R4, 0x2, R6 ;  /* 0x0000000204047825 */ /* 0x000fc800078e0206 */
[----:B------:R-:W-:Y:S01]  /*6990*/  IMAD.U32 R6, RZ, RZ, UR21 ;  /* 0x00000015ff067e24 */ /* 0x000fe2000f8e00ff */
[----:B------:R0:W5:Y:S01]  /*69a0*/  LDG.E.U16 R138, desc[UR26][R4.64] ;  /* 0x0000001a048a7981 */ /* 0x000162000c1e1500 */
[----:B------:R-:W-:Y:S02]  /*69b0*/  IMAD.U32 R8, RZ, RZ, UR21 ;  /* 0x00000015ff087e24 */ /* 0x000fe4000f8e00ff */
[----:B------:R-:W-:Y:S02]  /*69c0*/  IMAD.U32 R10, RZ, RZ, UR21 ;  /* 0x00000015ff0a7e24 */ /* 0x000fe4000f8e00ff */
[----:B------:R-:W-:-:S04]  /*69d0*/  IMAD.WIDE R6, R6, 0x2, R36 ;  /* 0x0000000206067825 */ /* 0x000fc800078e0224 */
[----:B------:R-:W-:Y:S01]  /*69e0*/  IMAD.WIDE R8, R8, 0x2, R34 ;  /* 0x0000000208087825 */ /* 0x000fe200078e0222 */
[----:B------:R1:W5:Y:S03]  /*69f0*/  LDG.E.U16 R140, desc[UR26][R6.64] ;  /* 0x0000001a068c7981 */ /* 0x000366000c1e1500 */
[----:B------:R-:W-:Y:S01]  /*6a00*/  IMAD.WIDE R10, R10, 0x2, R32 ;  /* 0x000000020a0a7825 */ /* 0x000fe200078e0220 */
[----:B------:R1:W5:Y:S03]  /*6a10*/  LDG.E.U16 R142, desc[UR26][R8.64] ;  /* 0x0000001a088e7981 */ /* 0x000366000c1e1500 */
[----:B------:R-:W-:Y:S01]  /*6a20*/  IMAD.U32 R12, RZ, RZ, UR21 ;  /* 0x00000015ff0c7e24 */ /* 0x000fe2000f8e00ff */
[----:B------:R1:W5:Y:S01]  /*6a30*/  LDG.E.U16 R144, desc[UR26][R10.64] ;  /* 0x0000001a0a907981 */ /* 0x000362000c1e1500 */
[----:B------:R-:W-:-:S02]  /*6a40*/  IMAD.U32 R14, RZ, RZ, UR21 ;  /* 0x00000015ff0e7e24 */ /* 0x000fc4000f8e00ff */
[----:B0-----:R-:W-:Y:S02]  /*6a50*/  IMAD.U32 R4, RZ, RZ, UR21 ;  /* 0x00000015ff047e24 */ /* 0x001fe4000f8e00ff */
[----:B------:R-:W-:-:S04]  /*6a60*/  IMAD.WIDE R12, R12, 0x2, R18 ;  /* 0x000000020c0c7825 */ /* 0x000fc800078e0212 */
[----:B------:R-:W-:Y:S01]  /*6a70*/  IMAD.WIDE R14, R14, 0x2, R16 ;  /* 0x000000020e0e7825 */ /* 0x000fe200078e0210 */
[----:B------:R0:W5:Y:S03]  /*6a80*/  LDG.E.U16 R146, desc[UR26][R12.64] ;  /* 0x0000001a0c927981 */ /* 0x000166000c1e1500 */
[----:B------:R-:W-:Y:S01]  /*6a90*/  IMAD.WIDE R4, R4, 0x2, R30 ;  /* 0x0000000204047825 */ /* 0x000fe200078e021e */
[----:B------:R0:W5:Y:S03]  /*6aa0*/  LDG.E.U16 R148, desc[UR26][R14.64] ;  /* 0x0000001a0e947981 */ /* 0x000166000c1e1500 */
[----:B------:R-:W-:Y:S01]  /*6ab0*/  IMAD.U32 R16, RZ, RZ, UR21 ;  /* 0x00000015ff107e24 */ /* 0x000fe2000f8e00ff */
[----:B------:R-:W5:Y:S01]  /*6ac0*/  LDG.E.U16 R150, desc[UR26][R4.64] ;  /* 0x0000001a04967981 */ /* 0x000f62000c1e1500 */
[----:B------:R-:W-:-:S02]  /*6ad0*/  IMAD.U32 R17, RZ, RZ, UR21 ;  /* 0x00000015ff117e24 */ /* 0x000fc4000f8e00ff */
[----:B------:R-:W-:Y:S02]  /*6ae0*/  IMAD.U32 R18, RZ, RZ, UR21 ;  /* 0x00000015ff127e24 */ /* 0x000fe4000f8e00ff */
[----:B-1----:R-:W-:-:S04]  /*6af0*/  IMAD.WIDE R6, R16, 0x2, R28 ;  /* 0x0000000210067825 */ /* 0x002fc800078e021c */
[----:B------:R-:W-:Y:S01]  /*6b00*/  IMAD.WIDE R8, R17, 0x2, R26 ;  /* 0x0000000211087825 */ /* 0x000fe200078e021a */
[----:B------:R-:W5:Y:S03]  /*6b10*/  LDG.E.U16 R152, desc[UR26][R6.64] ;  /* 0x0000001a06987981 */ /* 0x000f66000c1e1500 */
[----:B------:R-:W-:Y:S01]  /*6b20*/  IMAD.WIDE R10, R18, 0x2, R24 ;  /* 0x00000002120a7825 */ /* 0x000fe200078e0218 */
[----:B------:R-:W5:Y:S03]  /*6b30*/  LDG.E.U16 R154, desc[UR26][R8.64] ;  /* 0x0000001a089a7981 */ /* 0x000f66000c1e1500 */
[----:B------:R-:W-:Y:S01]  /*6b40*/  IMAD.U32 R19, RZ, RZ, UR21 ;  /* 0x00000015ff137e24 */ /* 0x000fe2000f8e00ff */
[----:B------:R-:W5:Y:S03]  /*6b50*/  LDG.E.U16 R156, desc[UR26][R10.64] ;  /* 0x0000001a0a9c7981 */ /* 0x000f66000c1e1500 */
[----:B0-----:R-:W-:-:S05]  /*6b60*/  IMAD.WIDE R12, R19, 0x2, R22 ;  /* 0x00000002130c7825 */ /* 0x001fca00078e0216 */
[----:B------:R0:W5:Y:S01]  /*6b70*/  LDG.E.U16 R158, desc[UR26][R12.64] ;  /* 0x0000001a0c9e7981 */ /* 0x000162000c1e1500 */
[----:B------:R-:W-:-:S04]  /*6b80*/  IMAD.U32 R14, RZ, RZ, UR21 ;  /* 0x00000015ff0e7e24 */ /* 0x000fc8000f8e00ff */
[----:B------:R-:W-:-:S05]  /*6b90*/  IMAD.WIDE R14, R14, 0x2, R20 ;  /* 0x000000020e0e7825 */ /* 0x000fca00078e0214 */
[----:B------:R1:W5:Y:S01]  /*6ba0*/  LDG.E.U16 R71, desc[UR26][R14.64] ;  /* 0x0000001a0e477981 */ /* 0x000362000c1e1500 */
[C---:B------:R-:W-:Y:S01]  /*6bb0*/  IADD3 R61, P0, PT, R136.reuse, 0x85, RZ ;  /* 0x00000085883d7810 */ /* 0x040fe20007f1e0ff */
[--C-:B------:R-:W-:Y:S01]  /*6bc0*/  IMAD.X R52, RZ, RZ, R135.reuse, P1 ;  /* 0x000000ffff347224 */ /* 0x100fe200008e0687 */
        /* <DEDUP_REMOVED lines=37> */
[----:B------:R-:W-:Y:S01]  /*6e20*/  IMAD.X R22, RZ, RZ, R135, P0 ;  /* 0x000000ffff167224 */ /* 0x000fe200000e0687 */
[----:B------:R-:W-:-:S02]  /*6e30*/  IADD3 R17, P2, PT, R136, 0xbf, RZ ;  /* 0x000000bf88117810 */ /* 0x000fc40007f5e0ff */
[C---:B------:R-:W-:Y:S01]  /*6e40*/  IADD3 R21, P0, PT, R136.reuse, 0x99, RZ ;  /* 0x0000009988157810 */ /* 0x040fe20007f1e0ff */
[--C-:B0-----:R-:W-:Y:S01]  /*6e50*/  IMAD.X R12, RZ, RZ, R135.reuse, P1 ;  /* 0x000000ffff0c7224 */ /* 0x101fe200008e0687 */
[----:B------:R-:W-:Y:S01]  /*6e60*/  ISETP.GT.U32.AND P5, PT, R17, R2, PT ;  /* 0x000000021100720c */ /* 0x000fe20003fa4070 */
[--C-:B------:R-:W-:Y:S01]  /*6e70*/  IMAD.X R18, RZ, RZ, R135.reuse, P4 ;  /* 0x000000ffff127224 */ /* 0x100fe200020e0687 */
[C---:B------:R-:W-:Y:S01]  /*6e80*/  IADD3 R11, P1, PT, R136.reuse, 0x9e, RZ ;  /* 0x0000009e880b7810 */ /* 0x040fe20007f3e0ff */
[--C-:B------:R-:W-:Y:S01]  /*6e90*/  IMAD.X R16, RZ, RZ, R135.reuse, P3 ;  /* 0x000000ffff107224 */ /* 0x100fe200018e0687 */
[C---:B------:R-:W-:Y:S01]  /*6ea0*/  IADD3 R17, P4, PT, R136.reuse, 0x9b, RZ ;  /* 0x0000009b88117810 */ /* 0x040fe20007f9e0ff */
[--C-:B-1----:R-:W-:Y:S01]  /*6eb0*/  IMAD.X R14, RZ, RZ, R135.reuse, P0 ;  /* 0x000000ffff0e7224 */ /* 0x102fe200000e0687 */
[C---:B------:R-:W-:Y:S02]  /*6ec0*/  IADD3 R15, P3, PT, R136.reuse, 0x9c, RZ ;  /* 0x0000009c880f7810 */ /* 0x040fe40007f7e0ff */
        /* <DEDUP_REMOVED lines=64> */
[----:B------:R-:W-:Y:S01]  /*72d0*/  IADD3 R75, P0, PT, R136, 0xbe, RZ ;  /* 0x000000be884b7810 */ /* 0x000fe20007f1e0ff */
[----:B------:R-:W-:-:S02]  /*72e0*/  IMAD.X R78, RZ, RZ, R135, P4 ;  /* 0x000000ffff4e7224 */ /* 0x000fc400020e0687 */
[--C-:B------:R-:W-:Y:S01]  /*72f0*/  IMAD.X R77, RZ, RZ, R135.reuse, P3 ;  /* 0x000000ffff4d7224 */ /* 0x100fe200018e0687 */
[-C--:B------:R-:W-:Y:S01]  /*7300*/  ISETP.GT.U32.AND P4, PT, R75, R2.reuse, PT ;  /* 0x000000024b00720c */ /* 0x080fe20003f84070 */
[--C-:B------:R-:W-:Y:S01]  /*7310*/  IMAD.X R75, RZ, RZ, R135.reuse, P0 ;  /* 0x000000ffff4b7224 */ /* 0x100fe200000e0687 */
[----:B------:R-:W-:Y:S01]  /*7320*/  ISETP.GT.U32.AND P3, PT, R73, R2, PT ;  /* 0x000000024900720c */ /* 0x000fe20003f64070 */
[----:B------:R-:W-:Y:S01]  /*7330*/  UMOV UR8, 0x1 ;  /* 0x0000000100087882 */ /* 0x000fe20000000000 */
[----:B--2---:R0:W-:Y:S04]  /*7340*/  STS.U16 [R3+UR11+0x2300], R76 ;  /* 0x0023004c03007988 */ /* 0x0041e8000800040b */
[----:B---3--:R1:W-:Y:S04]  /*7350*/  STS.U16 [R3+UR11+0x2100], R72 ;  /* 0x0021004803007988 */ /* 0x0083e8000800040b */
[----:B----4-:R2:W-:Y:S01]  /*7360*/  STS.U16 [R3+UR11+0x2200], R74 ;  /* 0x0022004a03007988 */ /* 0x0105e2000800040b */
[----:B0-----:R-:W-:-:S03]  /*7370*/  IMAD.X R76, RZ, RZ, R135, P1 ;  /* 0x000000ffff4c7224 */ /* 0x001fc600008e0687 */
[----:B-----5:R0:W-:Y:S01]  /*7380*/  STS.U16 [R3+UR11+0x2000], R70 ;  /* 0x0020004603007988 */ /* 0x0201e2000800040b */
[C---:B-1----:R-:W-:Y:S01]  /*7390*/  IADD3 R72, P1, PT, R136.reuse, 0xc0, RZ ;  /* 0x000000c088487810 */ /* 0x042fe20007f3e0ff */
[----:B--2---:R-:W-:Y:S01]  /*73a0*/  IMAD.X R74, RZ, RZ, R135, P2 ;  /* 0x000000ffff4a7224 */ /* 0x004fe200010e0687 */
[----:B------:R-:W-:-:S03]  /*73b0*/  IADD3 R73, P2, PT, R136, 0xc2, RZ ;  /* 0x000000c288497810 */ /* 0x000fc60007f5e0ff */
[----:B------:R1:W-:Y:S01]  /*73c0*/  STL [R1+0x8], R72 ;  /* 0x0000084801007387 */ /* 0x0003e20000100800 */
[----:B0-----:R-:W-:-:S03]  /*73d0*/  IADD3 R70, P0, PT, R136, 0xc1, RZ ;  /* 0x000000c188467810 */ /* 0x001fc60007f1e0ff */
[----:B------:R0:W-:Y:S01]  /*73e0*/  STL [R1+0x1c], R73 ;  /* 0x00001c4901007387 */ /* 0x0001e20000100800 */
[--C-:B-1----:R-:W-:Y:S01]  /*73f0*/  IMAD.X R72, RZ, RZ, R135.reuse, P1 ;  /* 0x000000ffff487224 */ /* 0x102fe200008e0687 */
[----:B------:R-:W-:Y:S01]  /*7400*/  IADD3 R131, P1, PT, R136, 0xc3, RZ ;  /* 0x000000c388837810 */ /* 0x000fe20007f3e0ff */
[----:B0-----:R-:W-:-:S03]  /*7410*/  IMAD.X R73, RZ, RZ, R135, P0 ;  /* 0x000000ffff497224 */ /* 0x001fc600000e0687 */
[----:B------:R0:W-:Y:S04]  /*7420*/  STL [R1+0x18], R72 ;  /* 0x0000184801007387 */ /* 0x0001e80000100800 */
[----:B------:R1:W-:Y:S04]  /*7430*/  STL [R1+0x10], R131 ;  /* 0x0000108301007387 */ /* 0x0003e80000100800 */
[----:B------:R2:W-:Y:S01]  /*7440*/  STL [R1+0x14], R73 ;  /* 0x0000144901007387 */ /* 0x0005e20000100800 */
[----:B0-----:R-:W-:Y:S01]  /*7450*/  IADD3 R72, P0, PT, R136, 0xc4, RZ ;  /* 0x000000c488487810 */ /* 0x001fe20007f1e0ff */
[----:B-1----:R-:W-:-:S04]  /*7460*/  IMAD.X R131, RZ, RZ, R135, P2 ;  /* 0x000000ffff837224 */ /* 0x002fc800010e0687 */
[----:B------:R0:W-:Y:S01]  /*7470*/  STL [R1+0x2c], R72 ;  /* 0x00002c4801007387 */ /* 0x0001e20000100800 */
[----:B--2---:R-:W-:-:S03]  /*7480*/  IADD3 R73, P2, PT, R136, 0xc5, RZ ;  /* 0x000000c588497810 */ /* 0x004fc60007f5e0ff */
[----:B------:R-:W-:Y:S04]  /*7490*/  STL [R1+0x28], R131 ;  /* 0x0000288301007387 */ /* 0x000fe80000100800 */
[----:B------:R1:W-:Y:S01]  /*74a0*/  STL [R1+0x4], R73 ;  /* 0x0000044901007387 */ /* 0x0003e20000100800 */
[--C-:B0-----:R-:W-:Y:S01]  /*74b0*/  IMAD.X R72, RZ, RZ, R135.reuse, P1 ;  /* 0x000000ffff487224 */ /* 0x101fe200008e0687 */
[----:B------:R-:W-:Y:S02]  /*74c0*/  IADD3 R139, P1, PT, R136, 0xc6, RZ ;  /* 0x000000c6888b7810 */ /* 0x000fe40007f3e0ff */
[----:B------:R0:W-:Y:S01]  /*74d0*/  STS.U16 [R3+UR11+0x2400], R138 ;  /* 0x0024008a03007988 */ /* 0x0001e2000800040b */
[----:B-1----:R-:W-:-:S03]  /*74e0*/  IMAD.X R73, RZ, RZ, R135, P0 ;  /* 0x000000ffff497224 */ /* 0x002fc600000e0687 */
[----:B------:R1:W-:Y:S01]  /*74f0*/  STL [R1+0x24], R72 ;  /* 0x0000244801007387 */ /* 0x0003e20000100800 */
[----:B0-----:R-:W-:-:S03]  /*7500*/  IADD3 R138, P0, PT, R136, 0xc7, RZ ;  /* 0x000000c7888a7810 */ /* 0x001fc60007f1e0ff */
[----:B------:R0:W-:Y:S01]  /*7510*/  STS.U16 [R3+UR11+0x2500], R140 ;  /* 0x0025008c03007988 */ /* 0x0001e2000800040b */
[----:B------:R-:W-:-:S03]  /*7520*/  IMAD.X R141, RZ, RZ, R135, P1 ;  /* 0x000000ffff8d7224 */ /* 0x000fc600008e0687 */
[----:B------:R2:W-:Y:S01]  /*7530*/  STS.U16 [R3+UR11+0x2600], R142 ;  /* 0x0026008e03007988 */ /* 0x0005e2000800040b */
[--C-:B------:R-:W-:Y:S02]  /*7540*/  IMAD.X R143, RZ, RZ, R135.reuse, P0 ;  /* 0x000000ffff8f7224 */ /* 0x100fe400000e0687 */
[--C-:B-1----:R-:W-:Y:S01]  /*7550*/  IMAD.X R72, RZ, RZ, R135.reuse, P2 ;  /* 0x000000ffff487224 */ /* 0x102fe200010e0687 */
[----:B------:R1:W-:Y:S01]  /*7560*/  STS.U16 [R3+UR11+0x2700], R144 ;  /* 0x0027009003007988 */ /* 0x0003e2000800040b */
[C---:B0-----:R-:W-:Y:S02]  /*7570*/  IADD3 R140, P2, PT, R136.reuse, 0xc8, RZ ;  /* 0x000000c8888c7810 */ /* 0x041fe40007f5e0ff */
[C---:B--2---:R-:W-:Y:S02]  /*7580*/  IADD3 R142, P1, PT, R136.reuse, 0xc9, RZ ;  /* 0x000000c9888e7810 */ /* 0x044fe40007f3e0ff */
[----:B-1----:R-:W-:Y:S01]  /*7590*/  IADD3 R144, P0, PT, R136, 0xca, RZ ;  /* 0x000000ca88907810 */ /* 0x002fe20007f1e0ff */
[----:B------:R0:W-:Y:S01]  /*75a0*/  STS.U16 [R3+UR11+0x2800], R146 ;  /* 0x0028009203007988 */ /* 0x0001e2000800040b */
[----:B------:R-:W-:-:S02]  /*75b0*/  IMAD.X R145, RZ, RZ, R135, P2 ;  /* 0x000000ffff917224 */ /* 0x000fc400010e0687 */
[--C-:B------:R-:W-:Y:S01]  /*75c0*/  IMAD.X R147, RZ, RZ, R135.reuse, P1 ;  /* 0x000000ffff937224 */ /* 0x100fe200008e0687 */
[----:B------:R1:W-:Y:S01]  /*75d0*/  STS.U16 [R3+UR11+0x2900], R148 ;  /* 0x0029009403007988 */ /* 0x0003e2000800040b */
[----:B------:R-:W-:-:S03]  /*75e0*/  IMAD.X R149, RZ, RZ, R135, P0 ;  /* 0x000000ffff957224 */ /* 0x000fc600000e0687 */
[----:B------:R2:W-:Y:S01]  /*75f0*/  STS.U16 [R3+UR11+0x2a00], R150 ;  /* 0x002a009603007988 */ /* 0x0005e2000800040b */
[C---:B0-----:R-:W-:Y:S02]  /*7600*/  IADD3 R146, P2, PT, R136.reuse, 0xcb, RZ ;  /* 0x000000cb88927810 */ /* 0x041fe40007f5e0ff */
[C---:B-1----:R-:W-:Y:S02]  /*7610*/  IADD3 R148, P1, PT, R136.reuse, 0xcc, RZ ;  /* 0x000000cc88947810 */ /* 0x042fe40007f3e0ff */
[----:B--2---:R-:W-:Y:S01]  /*7620*/  IADD3 R150, P0, PT, R136, 0xcd, RZ ;  /* 0x000000cd88967810 */ /* 0x004fe20007f1e0ff */
[----:B------:R0:W-:Y:S01]  /*7630*/  STS.U16 [R3+UR11+0x2b00], R152 ;  /* 0x002b009803007988 */ /* 0x0001e2000800040b */
[--C-:B------:R-:W-:Y:S02]  /*7640*/  IMAD.X R151, RZ, RZ, R135.reuse, P2 ;  /* 0x000000ffff977224 */ /* 0x100fe400010e0687 */
[--C-:B------:R-:W-:Y:S01]  /*7650*/  IMAD.X R153, RZ, RZ, R135.reuse, P1 ;  /* 0x000000ffff997224 */ /* 0x100fe200008e0687 */
[----:B------:R1:W-:Y:S01]  /*7660*/  STS.U16 [R3+UR11+0x2c00], R154 ;  /* 0x002c009a03007988 */ /* 0x0003e2000800040b */
[----:B------:R-:W-:-:S03]  /*7670*/  IMAD.X R155, RZ, RZ, R135, P0 ;  /* 0x000000ffff9b7224 */ /* 0x000fc600000e0687 */
[----:B------:R2:W-:Y:S01]  /*7680*/  STS.U16 [R3+UR11+0x2d00], R156 ;  /* 0x002d009c03007988 */ /* 0x0005e2000800040b */
[C---:B0-----:R-:W-:Y:S02]  /*7690*/  IADD3 R152, P2, PT, R136.reuse, 0xce, RZ ;  /* 0x000000ce88987810 */ /* 0x041fe40007f5e0ff */
[C---:B-1----:R-:W-:Y:S02]  /*76a0*/  IADD3 R154, P1, PT, R136.reuse, 0xcf, RZ ;  /* 0x000000cf889a7810 */ /* 0x042fe40007f3e0ff */
[C---:B--2---:R-:W-:Y:S01]  /*76b0*/  IADD3 R156, P0, PT, R136.reuse, 0xd0, RZ ;  /* 0x000000d0889c7810 */ /* 0x044fe20007f1e0ff */
[----:B------:R0:W-:Y:S01]  /*76c0*/  STS.U16 [R3+UR11+0x2e00], R158 ;  /* 0x002e009e03007988 */ /* 0x0001e2000800040b */
[--C-:B------:R-:W-:Y:S02]  /*76d0*/  IMAD.X R157, RZ, RZ, R135.reuse, P2 ;  /* 0x000000ffff9d7224 */ /* 0x100fe400010e0687 */
[--C-:B------:R-:W-:Y:S01]  /*76e0*/  IMAD.X R159, RZ, RZ, R135.reuse, P1 ;  /* 0x000000ffff9f7224 */ /* 0x100fe200008e0687 */
[----:B------:R-:W-:Y:S01]  /*76f0*/  STL [R1+0x20], R73 ;  /* 0x0000204901007387 */ /* 0x000fe20000100800 */
[C---:B------:R-:W-:Y:S01]  /*7700*/  IADD3 R160, P1, PT, R136.reuse, 0xd2, RZ ;  /* 0x000000d288a07810 */ /* 0x040fe20007f3e0ff */
[--C-:B------:R-:W-:Y:S01]  /*7710*/  IMAD.X R161, RZ, RZ, R135.reuse, P0 ;  /* 0x000000ffffa17224 */ /* 0x100fe200000e0687 */
[C---:B------:R-:W-:Y:S01]  /*7720*/  IADD3 R162, P0, PT, R136.reuse, 0xd3, RZ ;  /* 0x000000d388a27810 */ /* 0x040fe20007f1e0ff */
[----:B------:R1:W-:Y:S01]  /*7730*/  STL [R1], R72 ;  /* 0x0000004801007387 */ /* 0x0003e20000100800 */
[C---:B0-----:R-:W-:Y:S01]  /*7740*/  IADD3 R158, P2, PT, R136.reuse, 0xd1, RZ ;  /* 0x000000d1889e7810 */ /* 0x041fe20007f5e0ff */
[--C-:B------:R-:W-:Y:S01]  /*7750*/  IMAD.X R165, RZ, RZ, R135.reuse, P1 ;  /* 0x000000ffffa57224 */ /* 0x100fe200008e0687 */
[C---:B------:R-:W-:Y:S01]  /*7760*/  IADD3 R166, P1, PT, R136.reuse, 0xd5, RZ ;  /* 0x000000d588a67810 */ /* 0x040fe20007f3e0ff */
[--C-:B------:R-:W-:Y:S01]  /*7770*/  IMAD.X R167, RZ, RZ, R135.reuse, P0 ;  /* 0x000000ffffa77224 */ /* 0x100fe200000e0687 */
[----:B-1----:R-:W0:Y:S01]  /*7780*/  S2R R72, SR_TID.X ;  /* 0x0000000000487919 */ /* 0x002e220000002100 */
[----:B------:R-:W-:Y:S01]  /*7790*/  IMAD.X R163, RZ, RZ, R135, P2 ;  /* 0x000000ffffa37224 */ /* 0x000fe200010e0687 */
[----:B------:R-:W-:-:S02]  /*77a0*/  IADD3 R164, P2, PT, R136, 0xd4, RZ ;  /* 0x000000d488a47810 */ /* 0x000fc40007f5e0ff */
        /* <DEDUP_REMOVED lines=25> */
[--C-:B------:R-:W-:Y:S01]  /*7940*/  IMAD.X R195, RZ, RZ, R135.reuse, P1 ;  /* 0x000000ffffc37224 */ /* 0x100fe200008e0687 */
[----:B0-----:R-:W-:Y:S01]  /*7950*/  LOP3.LUT P6, RZ, R72, 0x7f, RZ, 0xc0, !PT ;  /* 0x0000007f48ff7812 */ /* 0x001fe200078cc0ff */
[--C-:B------:R-:W-:Y:S01]  /*7960*/  IMAD.X R193, RZ, RZ, R135.reuse, P2 ;  /* 0x000000ffffc17224 */ /* 0x100fe200010e0687 */
[C---:B------:R-:W-:Y:S01]  /*7970*/  IADD3 R194, P2, PT, R136.reuse, 0xe3, RZ ;  /* 0x000000e388c27810 */ /* 0x040fe20007f5e0ff */
[----:B------:R-:W-:Y:S01]  /*7980*/  IMAD.X R197, RZ, RZ, R135, P0 ;  /* 0x000000ffffc57224 */ /* 0x000fe200000e0687 */
[----:B------:R-:W-:-:S02]  /*7990*/  IADD3 R196, P1, PT, R136, 0xe4, RZ ;  /* 0x000000e488c47810 */ /* 0x000fc40007f3e0ff */
[----:B------:R-:W-:Y:S01]  /*79a0*/  IADD3 R198, P0, PT, R136, 0xe5, RZ ;  /* 0x000000e588c67810 */ /* 0x000fe20007f1e0ff */
[----:B------:R-:W-:-:S04]  /*79b0*/  @!UP1 UIADD3 UR8, UPT, UPT, -UR8, 0x100000, URZ ;  /* 0x0010000008089890 */ /* 0x000fc8000fffe1ff */
[----:B------:R-:W-:Y:S02]  /*79c0*/  @!UP1 USHF.L.U32 UR9, UR8, 0xb, URZ ;  /* 0x0000000b08099899 */ /* 0x000fe400080006ff */
[----:B------:R-:W-:Y:S01]  /*79d0*/  @!UP1 USHF.L.U32 UR8, UR8, 0x1, URZ ;  /* 0x0000000108089899 */ /* 0x000fe200080006ff */
[--C-:B------:R-:W-:Y:S01]  /*79e0*/  IMAD.X R199, RZ, RZ, R135.reuse, P2 ;  /* 0x000000ffffc77224 */ /* 0x100fe200010e0687 */
[C---:B------:R-:W-:Y:S01]  /*79f0*/  IADD3 R200, P2, PT, R136.reuse, 0xe6, RZ ;  /* 0x000000e688c87810 */ /* 0x040fe20007f5e0ff */
[--C-:B------:R-:W-:Y:S01]  /*7a00*/  IMAD.X R201, RZ, RZ, R135.reuse, P1 ;  /* 0x000000ffffc97224 */ /* 0x100fe200008e0687 */
[C---:B------:R-:W-:Y:S01]  /*7a10*/  IADD3 R202, P1, PT, R136.reuse, 0xe7, RZ ;  /* 0x000000e788ca7810 */ /* 0x040fe20007f3e0ff */
[--C-:B------:R-:W-:Y:S01]  /*7a20*/  IMAD.X R203, RZ, RZ, R135.reuse, P0 ;  /* 0x000000ffffcb7224 */ /* 0x100fe200000e0687 */
[C---:B------:R-:W-:Y:S01]  /*7a30*/  IADD3 R204, P0, PT, R136.reuse, 0xe8, RZ ;  /* 0x000000e888cc7810 */ /* 0x040fe20007f1e0ff */
[----:B------:R-:W-:Y:S01]  /*7a40*/  VOTEU.ALL UP3, P6 ;  /* 0x0000000000ff7886 */ /* 0x000fe20003060000 */
[--C-:B------:R-:W-:Y:S01]  /*7a50*/  IMAD.X R205, RZ, RZ, R135.reuse, P2 ;  /* 0x000000ffffcd7224 */ /* 0x100fe200010e0687 */
[C---:B------:R-:W-:Y:S01]  /*7a60*/  IADD3 R206, P2, PT, R136.reuse, 0xe9, RZ ;  /* 0x000000e988ce7810 */ /* 0x040fe20007f5e0ff */
[--C-:B------:R-:W-:Y:S01]  /*7a70*/  IMAD.X R207, RZ, RZ, R135.reuse, P1 ;  /* 0x000000ffffcf7224 */ /* 0x100fe200008e0687 */
[C---:B------:R-:W-:Y:S01]  /*7a80*/  IADD3 R208, P1, PT, R136.reuse, 0xea, RZ ;  /* 0x000000ea88d07810 */ /* 0x040fe20007f3e0ff */
[--C-:B------:R-:W-:Y:S01]  /*7a90*/  IMAD.X R209, RZ, RZ, R135.reuse, P0 ;  /* 0x000000ffffd17224 */ /* 0x100fe200000e0687 */
[C---:B------:R-:W-:Y:S01]  /*7aa0*/  IADD3 R210, P0, PT, R136.reuse, 0xeb, RZ ;  /* 0x000000eb88d27810 */ /* 0x040fe20007f1e0ff */
[----:B------:R0:W-:Y:S01]  /*7ab0*/  STS.U16 [R3+UR11+0x2f00], R71 ;  /* 0x002f004703007988 */ /* 0x0001e2000800040b */
[--C-:B------:R-:W-:Y:S01]  /*7ac0*/  IMAD.X R211, RZ, RZ, R135.reuse, P2 ;  /* 0x000000ffffd37224 */ /* 0x100fe200010e0687 */
[----:B------:R1:W-:Y:S06]  /*7ad0*/  MEMBAR.ALL.CTA ;  /* 0x0000000000007992 */ /* 0x0003ec0000008000 */
[----:B-1----:R-:W-:Y:S04]  /*7ae0*/  FENCE.VIEW.ASYNC.S ;  /* 0x00000000000073c6 */ /* 0x002fe80000000000 */
[----:B------:R-:W1:Y:S02]  /*7af0*/  FENCE.VIEW.ASYNC.S ;  /* 0x00000000000073c6 */ /* 0x000e640000000000 */
[----:B-1----:R0:W1:Y:S01]  /*7b00*/  @!UP3 SYNCS.EXCH.64 URZ, [UR11+0x4010], UR8 ;  /* 0x004010080bffb5b2 */ /* 0x0020620008000100 */
[--C-:B------:R-:W-:Y:S01]  /*7b10*/  IMAD.X R213, RZ, RZ, R135.reuse, P1 ;  /* 0x000000ffffd57224 */ /* 0x100fe200008e0687 */
[----:B-1----:R-:W-:Y:S01]  /*7b20*/  BAR.SYNC.DEFER_BLOCKING 0x0 ;  /* 0x0000000000007b1d */ /* 0x002fe20000010000 */
[C---:B------:R-:W-:Y:S01]  /*7b30*/  IADD3 R212, P2, PT, R136.reuse, 0xec, RZ ;  /* 0x000000ec88d47810 */ /* 0x040fe20007f5e0ff */
        /* <DEDUP_REMOVED lines=19> */
[----:B------:R-:W-:Y:S01]  /*7c70*/  IMAD.X R233, RZ, RZ, R135, P0 ;  /* 0x000000ffffe97224 */ /* 0x000fe200000e0687 */
[----:B0-----:R-:W-:Y:S11]  /*7c80*/  BRA.U UP2, `(.L_x_13) ;  /* 0x0000000102307547 */ /* 0x001ff6000b800000 */
[----:B------:R-:W-:Y:S01]  /*7c90*/  UIADD3 UR8, UPT, UPT, UR11, 0x4010, URZ ;  /* 0x000040100b087890 */ /* 0x000fe2000fffe0ff */
[----:B------:R-:W-:Y:S01]  /*7ca0*/  UMOV UR9, URZ ;  /* 0x000000ff00097c82 */ /* 0x000fe20008000000 */
[----:B------:R-:W-:Y:S01]  /*7cb0*/  UMOV UR28, UR22 ;  /* 0x00000016001c7c82 */ /* 0x000fe20008000000 */
[----:B------:R-:W-:Y:S01]  /*7cc0*/  UMOV UR29, 0x40004040 ;  /* 0x40004040001d7882 */ /* 0x000fe20000000000 */
[----:B------:R-:W-:Y:S01]  /*7cd0*/  UMOV UR24, UR20 ;  /* 0x0000001400187c82 */ /* 0x000fe20008000000 */
[----:B------:R-:W-:Y:S01]  /*7ce0*/  UMOV UR25, 0xc0004010 ;  /* 0xc000401000197882 */ /* 0x000fe20000000000 */
[----:B------:R-:W-:Y:S01]  /*7cf0*/  UMOV UR46, 0x0 ;  /* 0x00000000002e7882 */ /* 0x000fe20000000000 */
[----:B------:R-:W-:Y:S01]  /*7d00*/  UMOV UR47, 0x8208490 ;  /* 0x08208490002f7882 */ /* 0x000fe20000000000 */
[----:B------:R-:W-:Y:S01]  /*7d10*/  UMOV UR8, UR8 ;  /* 0x0000000800087c82 */ /* 0x000fe20008000000 */
[----:B------:R0:W-:Y:S01]  /*7d20*/  UTCHMMA gdesc[UR28], gdesc[UR24], tmem[UR32], tmem[UR46], idesc[UR47], !UPT ;  /* 0x00ff2e181c0075ea */ /* 0x0001e2000f800020 */
[----:B------:R0:W-:Y:S01]  /*7d30*/  UTCBAR [UR8], URZ ;  /* 0x000000ff080073e9 */ /* 0x0001e200080000ff */
[----:B------:R-:W-:-:S02]  /*7d40*/  NOP ;  /* 0x0000000000007918 */ /* 0x000fc40000000000 */
.L_x_13:
[----:B------:R-:W1:Y:S01]  /*7d50*/  SYNCS.PHASECHK.TRANS64.TRYWAIT P0, [UR11+0x4010], RZ ;  /* 0x004010ffff0075a7 */ /* 0x000e62000800110b */
[--C-:B------:R-:W-:Y:S01]  /*7d60*/  IMAD.X R234, RZ, RZ, R135.reuse, P2 ;  /* 0x000000ffffea7224 */ /* 0x100fe200010e0687 */
[C---:B------:R-:W-:Y:S01]  /*7d70*/  IADD3 R235, P2, PT, R136.reuse, 0xf7, RZ ;  /* 0x000000f788eb7810 */ /* 0x040fe20007f5e0ff */
[----:B------:R-:W-:Y:S01]  /*7d80*/  IMAD.X R236, RZ, RZ, R135, P1 ;  /* 0x000000ffffec7224 */ /* 0x000fe200008e0687 */
[----:B------:R-:W-:-:S03]  /*7d90*/  IADD3 R237, P1, PT, R136, 0xf8, RZ ;  /* 0x000000f888ed7810 */ /* 0x000fc60007f3e0ff */
        /* <DEDUP_REMOVED lines=17> */
[-C--:B------:R-:W-:Y:S01]  /*7eb0*/  ISETP.GT.U32.AND P2, PT, R81, R2.reuse, PT ;  /* 0x000000025100720c */ /* 0x080fe20003f44070 */
[----:B------:R-:W-:Y:S01]  /*7ec0*/  IMAD.X R135, RZ, RZ, R135, P1 ;  /* 0x000000ffff877224 */ /* 0x000fe200008e0687 */
[----:B------:R-:W-:Y:S01]  /*7ed0*/  ISETP.GT.U32.AND P1, PT, R83, R2, PT ;  /* 0x000000025300720c */ /* 0x000fe20003f24070 */
[----:B-1----:R-:W-:-:S12]  /*7ee0*/  @!P0 BRA `(.L_x_14) ;  /* 0x0000007400288947 */ /* 0x002fd80003800000 */
.L_x_23:
[----:B------:R-:W-:Y:S01]  /*7ef0*/  BAR.SYNC.DEFER_BLOCKING 0x0 ;  /* 0x0000000000007b1d */ /* 0x000fe20000010000 */
[----:B------:R-:W-:Y:S02]  /*7f00*/  ISETP.GT.U32.AND.EX P6, PT, R74, RZ, PT, P5 ;  /* 0x000000ff4a00720c */ /* 0x000fe40003fc4150 */
[----:B------:R-:W-:Y:S02]  /*7f10*/  ISETP.GT.U32.AND.EX P5, PT, R75, RZ, PT, P4 ;  /* 0x000000ff4b00720c */ /* 0x000fe40003fa4140 */
[----:B------:R-:W-:Y:S02]  /*7f20*/  LOP3.LUT R0, R0, 0xf7ffffff, RZ, 0xc0, !PT ;  /* 0xf7ffffff00007812 */ /* 0x000fe400078ec0ff */
[----:B------:R-:W-:Y:S01]  /*7f30*/  ISETP.GT.U32.AND.EX P4, PT, R76, RZ, PT, P3 ;  /* 0x000000ff4c00720c */ /* 0x000fe20003f84130 */
[----:B------:R1:W-:Y:S01]  /*7f40*/  STL [R1+0x140], R137 ;  /* 0x0001408901007387 */ /* 0x0003e20000100800 */
[----:B------:R-:W-:Y:S02]  /*7f50*/  ISETP.GT.U32.AND.EX P3, PT, R77, RZ, PT, P2 ;  /* 0x000000ff4d00720c */ /* 0x000fe40003f64120 */
[----:B------:R-:W-:Y:S01]  /*7f60*/  ISETP.GT.U32.AND.EX P2, PT, R78, RZ, PT, P1 ;  /* 0x000000ff4e00720c */ /* 0x000fe20003f44110 */
[----:B------:R2:W-:Y:S01]  /*7f70*/  STL [R1+0x13c], R132 ;  /* 0x00013c8401007387 */ /* 0x0005e20000100800 */
[----:B------:R-:W-:-:S02]  /*7f80*/  ISETP.GT.U32.AND P0, PT, R85, R2, PT ;  /* 0x000000025500720c */ /* 0x000fc40003f04070 */
[----:B------:R-:W-:Y:S01]  /*7f90*/  @P6 LOP3.LUT R0, R0, 0x8000000, RZ, 0xfc, !PT ;  /* 0x0800000000006812 */ /* 0x000fe200078efcff */
[----:B------:R-:W-:Y:S01]  /*7fa0*/  STL [R1+0x138], R133 ;  /* 0x0001388501007387 */ /* 0x000fe20000100800 */
[----:B------:R-:W-:Y:S02]  /*7fb0*/  ISETP.GT.U32.AND.EX P1, PT, R79, RZ, PT, P0 ;  /* 0x000000ff4f00720c */ /* 0x000fe40003f24100 */
[----:B------:R-:W-:Y:S01]  /*7fc0*/  LOP3.LUT R0, R0, 0xfbffffff, RZ, 0xc0, !PT ;  /* 0xfbffffff00007812 */ /* 0x000fe200078ec0ff */
[----:B------:R-:W-:Y:S01]  /*7fd0*/  STL [R1+0x134], R134 ;  /* 0x0001348601007387 */ /* 0x000fe20000100800 */
[----:B------:R-:W-:Y:S02]  /*7fe0*/  ISETP.GT.U32.AND P0, PT, R87, R2, PT ;  /* 0x000000025700720c */ /* 0x000fe40003f04070 */
[----:B------:R-:W-:Y:S01]  /*7ff0*/  @P5 LOP3.LUT R0, R0, 0x4000000, RZ, 0xfc, !PT ;  /* 0x0400000000005812 */ /* 0x000fe200078efcff */
[----:B------:R3:W-:Y:S01]  /*8000*/  STL [R1+0x130], R3 ;  /* 0x0001300301007387 */ /* 0x0007e20000100800 */
[----:B------:R-:W-:-:S02]  /*8010*/  LOP3.LUT R251, R251, 0x7fffffff, RZ, 0xc0, !PT ;  /* 0x7ffffffffbfb7812 */ /* 0x000fc400078ec0ff */
[----:B------:R-:W-:Y:S01]  /*8020*/  LOP3.LUT R0, R0, 0xfdffffff, RZ, 0xc0, !PT ;  /* 0xfdffffff00007812 */ /* 0x000fe200078ec0ff */
[----:B-1----:R-:W4:Y:S01]  /*8030*/  LDL.LU R137, [R1+0x18] ;  /* 0x0000180001897983 */ /* 0x002f220000300800 */
[-C--:B------:R-:W-:Y:S02]  /*8040*/  ISETP.GT.U32.AND P5, PT, R71, R2.reuse, PT ;  /* 0x000000024700720c */ /* 0x080fe40003fa4070 */
[----:B------:R-:W-:Y:S01]  /*8050*/  @P4 LOP3.LUT R0, R0, 0x2000000, RZ, 0xfc, !PT ;  /* 0x0200000000004812 */ /* 0x000fe200078efcff */
[----:B--2---:R-:W2:Y:S01]  /*8060*/  LDL.LU R132, [R1+0x1c] ;  /* 0x00001c0001847983 */ /* 0x004ea20000300800 */
[-C--:B------:R-:W-:Y:S02]  /*8070*/  ISETP.GT.U32.AND P4, PT, R72, R2.reuse, PT ;  /* 0x000000024800720c */ /* 0x080fe40003f84070 */
[----:B------:R-:W-:Y:S02]  /*8080*/  LOP3.LUT R0, R0, 0xfeffffff, RZ, 0xc0, !PT ;  /* 0xfeffffff00007812 */ /* 0x000fe400078ec0ff */
[----:B------:R-:W-:-:S02]  /*8090*/  ISETP.GT.U32.AND P6, PT, R70, R2, PT ;  /* 0x000000024600720c */ /* 0x000fc40003fc4070 */
[----:B------:R-:W-:Y:S02]  /*80a0*/  @P3 LOP3.LUT R0, R0, 0x1000000, RZ, 0xfc, !PT ;  /* 0x0100000000003812 */ /* 0x000fe400078efcff */
[----:B------:R-:W-:Y:S02]  /*80b0*/  ISETP.GT.U32.AND P3, PT, R73, R2, PT ;  /* 0x000000024900720c */ /* 0x000fe40003f64070 */
[----:B------:R-:W-:Y:S02]  /*80c0*/  LOP3.LUT R0, R0, 0xff7fffff, RZ, 0xc0, !PT ;  /* 0xff7fffff00007812 */ /* 0x000fe400078ec0ff */
[----:B------:R-:W-:Y:S02]  /*80d0*/  LOP3.LUT R252, R252, 0xfffffffe, RZ, 0xc0, !PT ;  /* 0xfffffffefcfc7812 */ /* 0x000fe400078ec0ff */
[----:B------:R-:W-:Y:S02]  /*80e0*/  @P2 LOP3.LUT R0, R0, 0x800000, RZ, 0xfc, !PT ;  /* 0x0080000000002812 */ /* 0x000fe400078efcff */
[----:B------:R-:W-:-:S02]  /*80f0*/  ISETP.GT.U32.AND.EX P2, PT, R80, RZ, PT, P0 ;  /* 0x000000ff5000720c */ /* 0x000fc40003f44100 */
[----:B------:R-:W-:Y:S02]  /*8100*/  LOP3.LUT R0, R0, 0xffbfffff, RZ, 0xc0, !PT ;  /* 0xffbfffff00007812 */ /* 0x000fe400078ec0ff */
[-C--:B------:R-:W-:Y:S02]  /*8110*/  ISETP.GT.U32.AND P0, PT, R89, R2.reuse, PT ;  /* 0x000000025900720c */ /* 0x080fe40003f04070 */
[----:B------:R-:W-:Y:S02]  /*8120*/  @P1 LOP3.LUT R0, R0, 0x400000, RZ, 0xfc, !PT ;  /* 0x0040000000001812 */ /* 0x000fe400078efcff */
[----:B------:R-:W-:Y:S02]  /*8130*/  ISETP.GT.U32.AND.EX P1, PT, R82, RZ, PT, P0 ;  /* 0x000000ff5200720c */ /* 0x000fe40003f24100 */
[----:B------:R-:W-:Y:S02]  /*8140*/  LOP3.LUT R0, R0, 0xffdfffff, RZ, 0xc0, !PT ;  /* 0xffdfffff00007812 */ /* 0x000fe400078ec0ff */
[----:B------:R-:W-:-:S02]  /*8150*/  ISETP.GT.U32.AND P0, PT, R91, R2, PT ;  /* 0x000000025b00720c */ /* 0x000fc40003f04070 */
[----:B------:R-:W-:Y:S02]  /*8160*/  @P2 LOP3.LUT R0, R0, 0x200000, RZ, 0xfc, !PT ;  /* 0x0020000000002812 */ /* 0x000fe400078efcff */
[----:B------:R-:W-:Y:S02]  /*8170*/  ISETP.GT.U32.AND.EX P2, PT, R84, RZ, PT, P0 ;  /* 0x000000ff5400720c */ /* 0x000fe40003f44100 */
[----:B------:R-:W-:Y:S02]  /*8180*/  LOP3.LUT R0, R0, 0xffefffff, RZ, 0xc0, !PT ;  /* 0xffefffff00007812 */ /* 0x000fe400078ec0ff */
[----:B------:R-:W-:Y:S02]  /*8190*/  ISETP.GT.U32.AND P0, PT, R93, R2, PT ;  /* 0x000000025d00720c */ /* 0x000fe40003f04070 */
        /* <DEDUP_REMOVED lines=82> */
[----:B------:R-:W-:Y:S02]  /*86c0*/  ISETP.GT.U32.AND P0, PT, R5, R2, PT ;  /* 0x000000020500720c */ /* 0x000fe40003f04070 */
[----:B------:R-:W-:Y:S02]  /*86d0*/  @P6 LOP3.LUT R252, R252, 0x1, RZ, 0xfc, !PT ;  /* 0x00000001fcfc6812 */ /* 0x000fe400078efcff */
        /* <DEDUP_REMOVED lines=119> */
[-C--:B------:R-:W-:Y:S02]  /*8e50*/  ISETP.GT.U32.AND P0, PT, R64, R2.reuse, PT ;  /* 0x000000024000720c */ /* 0x080fe40003f04070 */
[----:B------:R-:W-:Y:S02]  /*8e60*/  @P2 LOP3.LUT R251, R251, 0x2, RZ, 0xfc, !PT ;  /* 0x00000002fbfb2812 */ /* 0x000fe400078efcff */
[----:B------:R-:W-:-:S02]  /*8e70*/  ISETP.GT.U32.AND P2, PT, R66, R2, PT ;  /* 0x000000024200720c */ /* 0x000fc40003f44070 */
[----:B------:R-:W-:Y:S02]  /*8e80*/  LOP3.LUT R251, R251, 0xfffffffe, RZ, 0xc0, !PT ;  /* 0xfffffffefbfb7812 */ /* 0x000fe400078ec0ff */
[----:B------:R-:W-:Y:S02]  /*8e90*/  ISETP.GT.U32.AND.EX P0, PT, R58, RZ, PT, P0 ;  /* 0x000000ff3a00720c */ /* 0x000fe40003f04100 */
[----:B------:R-:W-:Y:S02]  /*8ea0*/  @P1 LOP3.LUT R251, R251, 0x1, RZ, 0xfc, !PT ;  /* 0x00000001fbfb1812 */ /* 0x000fe400078efcff */
[----:B------:R-:W-:Y:S02]  /*8eb0*/  ISETP.GT.U32.AND P1, PT, R65, R2, PT ;  /* 0x000000024100720c */ /* 0x000fe40003f24070 */
[----:B------:R-:W-:Y:S02]  /*8ec0*/  ISETP.GT.U32.AND.EX P2, PT, R62, RZ, PT, P2 ;  /* 0x000000ff3e00720c */ /* 0x000fe40003f44120 */
[----:B------:R-:W-:-:S02]  /*8ed0*/  ISETP.GT.U32.AND.EX P1, PT, R60, RZ, PT, P1 ;  /* 0x000000ff3c00720c */ /* 0x000fc40003f24110 */
[----:B------:R-:W1:Y:S01]  /*8ee0*/  LDTM.x128 R4, tmem[UR13+0x10] ;  /* 0x0000100d000479ee */ /* 0x000e6200083c0000 */
[----:B------:R-:W-:Y:S02]  /*8ef0*/  LOP3.LUT R252, R252, 0xfffdffff, RZ, 0xc0, !PT ;  /* 0xfffdfffffcfc7812 */ /* 0x000fe400078ec0ff */
[----:B------:R-:W-:-:S04]  /*8f00*/  LOP3.LUT R0, R0, 0xdfffffff, RZ, 0xc0, !PT ;  /* 0xdfffffff00007812 */ /* 0x000fc800078ec0ff */
[----:B------:R-:W-:Y:S02]  /*8f10*/  @P3 LOP3.LUT R0, R0, 0x20000000, RZ, 0xfc, !PT ;  /* 0x2000000000003812 */ /* 0x000fe400078efcff */
[C---:B------:R-:W-:Y:S02]  /*8f20*/  LOP3.LUT P6, RZ, R251.reuse, 0x8, RZ, 0xc0, !PT ;  /* 0x00000008fbff7812 */ /* 0x040fe400078cc0ff */
[----:B------:R-:W-:Y:S02]  /*8f30*/  LOP3.LUT R0, R0, 0xbfffffff, RZ, 0xc0, !PT ;  /* 0xbfffffff00007812 */ /* 0x000fe400078ec0ff */
[C---:B------:R-:W-:Y:S02]  /*8f40*/  LOP3.LUT P3, RZ, R251.reuse, 0x4, RZ, 0xc0, !PT ;  /* 0x00000004fbff7812 */ /* 0x040fe4000786c0ff */
[----:B------:R-:W-:Y:S02]  /*8f50*/  @P4 LOP3.LUT R0, R0, 0x40000000, RZ, 0xfc, !PT ;  /* 0x4000000000004812 */ /* 0x000fe400078efcff */
[----:B------:R-:W-:-:S02]  /*8f60*/  LOP3.LUT P4, RZ, R251, 0x2, RZ, 0xc0, !PT ;  /* 0x00000002fbff7812 */ /* 0x000fc4000788c0ff */
[----:B------:R-:W-:-:S04]  /*8f70*/  LOP3.LUT R0, R0, 0x7fffffff, RZ, 0xc0, !PT ;  /* 0x7fffffff00007812 */ /* 0x000fc800078ec0ff */
[----:B------:R-:W-:Y:S01]  /*8f80*/  @P5 LOP3.LUT R0, R0, 0x80000000, RZ, 0xfc, !PT ;  /* 0x8000000000005812 */ /* 0x000fe200078efcff */
[----:B-1----:R-:W-:Y:S01]  /*8f90*/  FMUL R5, R5, UR58 ;  /* 0x0000003a05057c20 */ /* 0x002fe20008400000 */
[----:B------:R-:W-:Y:S01]  /*8fa0*/  FMUL R7, R7, UR58 ;  /* 0x0000003a07077c20 */ /* 0x000fe20008400000 */
[----:B------:R-:W-:Y:S01]  /*8fb0*/  FMUL R6, R6, UR58 ;  /* 0x0000003a06067c20 */ /* 0x000fe20008400000 */
[----:B------:R-:W-:Y:S02]  /*8fc0*/  LOP3.LUT P5, RZ, R251, 0x1, RZ, 0xc0, !PT ;  /* 0x00000001fbff7812 */ /* 0x000fe400078ac0ff */
[----:B---3--:R-:W-:-:S05]  /*8fd0*/  FSEL R3, R5, -INF , !P2 ;  /* 0xff80000005037808 */ /* 0x008fca0005000000 */
[----:B------:R1:W-:Y:S01]  /*8fe0*/  STL [R1+0xc], R3 ;  /* 0x00000c0301007387 */ /* 0x0003e20000100800 */
[----:B------:R-:W-:Y:S02]  /*8ff0*/  FSEL R134, R6, -INF , !P1 ;  /* 0xff80000006867808 */ /* 0x000fe40004800000 */
[----:B-1----:R-:W-:Y:S01]  /*9000*/  FSEL R3, R7, -INF , !P0 ;  /* 0xff80000007037808 */ /* 0x002fe20004000000 */
[----:B------:R-:W-:Y:S01]  /*9010*/  FMUL R5, R8, UR58 ;  /* 0x0000003a08057c20 */ /* 0x000fe20008400000 */
[----:B------:R-:W-:Y:S01]  /*9020*/  LOP3.LUT P0, RZ, R251, 0x8000, RZ, 0xc0, !PT ;  /* 0x00008000fbff7812 */ /* 0x000fe2000780c0ff */
[----:B------:R-:W-:Y:S01]  /*9030*/  FMUL R61, R61, UR58 ;  /* 0x0000003a3d3d7c20 */ /* 0x000fe20008400000 */
[----:B------:R-:W3:Y:S11]  /*9040*/  LDL.LU R133, [R1+0x4] ;  /* 0x0000040001857983 */ /* 0x000ef60000300800 */
[----:B------:R-:W-:-:S02]  /*9050*/  @P0 LOP3.LUT R252, R252, 0x20000, RZ, 0xfc, !PT ;  /* 0x00020000fcfc0812 */ /* 0x000fc400078efcff */
[----:B------:R-:W-:Y:S02]  /*9060*/  LOP3.LUT P0, RZ, R251, 0x4000, RZ, 0xc0, !PT ;  /* 0x00004000fbff7812 */ /* 0x000fe4000780c0ff */
[----:B------:R-:W-:-:S11]  /*9070*/  LOP3.LUT R252, R252, 0xfffbffff, RZ, 0xc0, !PT ;  /* 0xfffbfffffcfc7812 */ /* 0x000fd600078ec0ff */
[----:B------:R-:W-:Y:S02]  /*9080*/  @P0 LOP3.LUT R252, R252, 0x40000, RZ, 0xfc, !PT ;  /* 0x00040000fcfc0812 */ /* 0x000fe400078efcff */
        /* <DEDUP_REMOVED lines=16> */
[----:B------:R-:W-:Y:S01]  /*9190*/  LOP3.LUT R252, R252, 0xfeffffff, RZ, 0xc0, !PT ;  /* 0xfefffffffcfc7812 */ /* 0x000fe200078ec0ff */
[----:B------:R-:W-:Y:S01]  /*91a0*/  FMUL R6, R9, UR58 ;  /* 0x0000003a09067c20 */ /* 0x000fe20008400000 */
[----:B------:R-:W-:Y:S01]  /*91b0*/  FMUL R9, R12, UR58 ;  /* 0x0000003a0c097c20 */ /* 0x000fe20008400000 */
[----:B------:R-:W-:Y:S01]  /*91c0*/  FMUL R12, R15, UR58 ;  /* 0x0000003a0f0c7c20 */ /* 0x000fe20008400000 */
[----:B------:R-:W-:Y:S01]  /*91d0*/  FMUL R7, R10, UR58 ;  /* 0x0000003a0a077c20 */ /* 0x000fe20008400000 */
[----:B------:R-:W-:Y:S01]  /*91e0*/  FMUL R10, R13, UR58 ;  /* 0x0000003a0d0a7c20 */ /* 0x000fe20008400000 */
[----:B------:R-:W-:-:S05]  /*91f0*/  FMUL R13, R16, UR58 ;  /* 0x0000003a100d7c20 */ /* 0x000fca0008400000 */
[----:B------:R-:W-:Y:S02]  /*9200*/  @P0 LOP3.LUT R252, R252, 0x1000000, RZ, 0xfc, !PT ;  /* 0x01000000fcfc0812 */ /* 0x000fe400078efcff */
[----:B------:R-:W-:Y:S01]  /*9210*/  LOP3.LUT P0, RZ, R251, 0x80, RZ, 0xc0, !PT ;  /* 0x00000080fbff7812 */ /* 0x000fe2000780c0ff */
[----:B------:R-:W-:-:S03]  /*9220*/  FMUL R8, R11, UR58 ;  /* 0x0000003a0b087c20 */ /* 0x000fc60008400000 */
[----:B------:R-:W-:Y:S02]  /*9230*/  FSEL R12, R12, -INF , !P0 ;  /* 0xff8000000c0c7808 */ /* 0x000fe40004000000 */
[----:B------:R-:W-:Y:S01]  /*9240*/  LOP3.LUT P0, RZ, R252, 0x1000000, RZ, 0xc0, !PT ;  /* 0x01000000fcff7812 */ /* 0x000fe2000780c0ff */
[----:B------:R-:W-:Y:S01]  /*9250*/  FMUL R11, R14, UR58 ;  /* 0x0000003a0e0b7c20 */ /* 0x000fe20008400000 */
[----:B------:R-:W-:Y:S02]  /*9260*/  FMUL R14, R17, UR58 ;  /* 0x0000003a110e7c20 */ /* 0x000fe40008400000 */
[----:B------:R-:W-:Y:S02]  /*9270*/  FSEL R13, R13, -INF , !P0 ;  /* 0xff8000000d0d7808 */ /* 0x000fe40004000000 */
[----:B------:R-:W-:Y:S01]  /*9280*/  LOP3.LUT P0, RZ, R252, 0x800000, RZ, 0xc0, !PT ;  /* 0x00800000fcff7812 */ /* 0x000fe2000780c0ff */
[----:B------:R-:W-:-:S03]  /*9290*/  FMUL R15, R18, UR58 ;  /* 0x0000003a120f7c20 */ /* 0x000fc60008400000 */
        /* <DEDUP_REMOVED lines=16> */
[----:B------:R-:W-:-:S04]  /*93a0*/  LOP3.LUT P0, RZ, R252, 0x20000, RZ, 0xc0, !PT ;  /* 0x00020000fcff7812 */ /* 0x000fc8000780c0ff */
[----:B------:R-:W-:Y:S02]  /*93b0*/  FSEL R20, R20, -INF , !P0 ;  /* 0xff80000014147808 */ /* 0x000fe40004000000 */
        /* <DEDUP_REMOVED lines=21> */
[----:B------:R-:W-:Y:S01]  /*9510*/  LOP3.LUT P0, RZ, R251, 0x8000000, RZ, 0xc0, !PT ;  /* 0x08000000fbff7812 */ /* 0x000fe2000780c0ff */
[----:B------:R-:W-:Y:S01]  /*9520*/  FMUL R22, R25, UR58 ;  /* 0x0000003a19167c20 */ /* 0x000fe20008400000 */
        /* <DEDUP_REMOVED lines=9> */
[----:B------:R-:W-:Y:S01]  /*95c0*/  FMUL R32, R35, UR58 ;  /* 0x0000003a23207c20 */ /* 0x000fe20008400000 */
[----:B------:R-:W-:Y:S02]  /*95d0*/  FMUL R21, R24, UR58 ;  /* 0x0000003a18157c20 */ /* 0x000fe40008400000 */
[----:B------:R-:W-:Y:S01]  /*95e0*/  FSEL R31, R31, -INF , !P0 ;  /* 0xff8000001f1f7808 */ /* 0x000fe20004000000 */
[----:B------:R-:W-:Y:S01]  /*95f0*/  FMUL R24, R27, UR58 ;  /* 0x0000003a1b187c20 */ /* 0x000fe20008400000 */
[----:B------:R-:W-:Y:S01]  /*9600*/  LOP3.LUT P0, RZ, R252, 0x10000, RZ, 0xc0, !PT ;  /* 0x00010000fcff7812 */ /* 0x000fe2000780c0ff */
[----:B------:R-:W-:Y:S01]  /*9610*/  FMUL R27, R30, UR58 ;  /* 0x0000003a1e1b7c20 */ /* 0x000fe20008400000 */
[----:B------:R-:W-:Y:S01]  /*9620*/  FMUL R30, R33, UR58 ;  /* 0x0000003a211e7c20 */ /* 0x000fe20008400000 */
[----:B------:R-:W-:Y:S01]  /*9630*/  FMUL R33, R36, UR58 ;  /* 0x0000003a24217c20 */ /* 0x000fe20008400000 */
[----:B------:R-:W-:-:S02]  /*9640*/  FSEL R32, R32, -INF , !P0 ;  /* 0xff80000020207808 */ /* 0x000fc40004000000 */
[----:B------:R-:W-:Y:S01]  /*9650*/  LOP3.LUT P0, RZ, R252, 0x8000, RZ, 0xc0, !PT ;  /* 0x00008000fcff7812 */ /* 0x000fe2000780c0ff */
[----:B------:R-:W-:Y:S01]  /*9660*/  FMUL R34, R37, UR58 ;  /* 0x0000003a25227c20 */ /* 0x000fe20008400000 */
[----:B------:R-:W-:Y:S02]  /*9670*/  FSEL R8, R8, -INF , !P6 ;  /* 0xff80000008087808 */ /* 0x000fe40007000000 */
[----:B------:R-:W-:Y:S02]  /*9680*/  FSEL R33, R33, -INF , !P0 ;  /* 0xff80000021217808 */ /* 0x000fe40004000000 */
[----:B------:R-:W-:Y:S02]  /*9690*/  LOP3.LUT P0, RZ, R252, 0x4000, RZ, 0xc0, !PT ;  /* 0x00004000fcff7812 */ /* 0x000fe4000780c0ff */
[----:B------:R-:W-:Y:S01]  /*96a0*/  LOP3.LUT P6, RZ, R251, 0x40000, RZ, 0xc0, !PT ;  /* 0x00040000fbff7812 */ /* 0x000fe200078cc0ff */
[----:B------:R-:W-:Y:S01]  /*96b0*/  FMUL R35, R38, UR58 ;  /* 0x0000003a26237c20 */ /* 0x000fe20008400000 */
[----:B------:R-:W-:-:S02]  /*96c0*/  FSEL R34, R34, -INF , !P0 ;  /* 0xff80000022227808 */ /* 0x000fc40004000000 */
[----:B------:R-:W-:Y:S02]  /*96d0*/  LOP3.LUT P0, RZ, R252, 0x2000, RZ, 0xc0, !PT ;  /* 0x00002000fcff7812 */ /* 0x000fe4000780c0ff */
[----:B------:R-:W-:Y:S02]  /*96e0*/  FSEL R23, R23, -INF , !P6 ;  /* 0xff80000017177808 */ /* 0x000fe40007000000 */
[----:B------:R-:W-:Y:S01]  /*96f0*/  LOP3.LUT P6, RZ, R251, 0x400000, RZ, 0xc0, !PT ;  /* 0x00400000fbff7812 */ /* 0x000fe200078cc0ff */
[----:B------:R-:W-:Y:S01]  /*9700*/  FMUL R36, R39, UR58 ;  /* 0x0000003a27247c20 */ /* 0x000fe20008400000 */
[----:B------:R-:W-:Y:S01]  /*9710*/  FSEL R35, R35, -INF , !P0 ;  /* 0xff80000023237808 */ /* 0x000fe20004000000 */
[----:B------:R-:W-:Y:S01]  /*9720*/  FMUL R39, R42, UR58 ;  /* 0x0000003a2a277c20 */ /* 0x000fe20008400000 */
[----:B------:R-:W-:Y:S01]  /*9730*/  LOP3.LUT P0, RZ, R252, 0x1000, RZ, 0xc0, !PT ;  /* 0x00001000fcff7812 */ /* 0x000fe2000780c0ff */
[----:B------:R-:W-:Y:S01]  /*9740*/  FMUL R42, R45, UR58 ;  /* 0x0000003a2d2a7c20 */ /* 0x000fe20008400000 */
[----:B------:R-:W-:-:S02]  /*9750*/  FSEL R27, R27, -INF , !P6 ;  /* 0xff8000001b1b7808 */ /* 0x000fc40007000000 */
[----:B------:R-:W-:Y:S01]  /*9760*/  LOP3.LUT P6, RZ, R0, 0x20, RZ, 0xc0, !PT ;  /* 0x0000002000ff7812 */ /* 0x000fe200078cc0ff */
[----:B------:R-:W-:Y:S01]  /*9770*/  FMUL R37, R40, UR58 ;  /* 0x0000003a28257c20 */ /* 0x000fe20008400000 */
[----:B------:R-:W-:Y:S02]  /*9780*/  FSEL R36, R36, -INF , !P0 ;  /* 0xff80000024247808 */ /* 0x000fe40004000000 */
[----:B------:R-:W-:Y:S02]  /*9790*/  LOP3.LUT P0, RZ, R252, 0x800, RZ, 0xc0, !PT ;  /* 0x00000800fcff7812 */ /* 0x000fe4000780c0ff */
[----:B------:R-:W-:Y:S02]  /*97a0*/  FSEL R42, R42, -INF , !P6 ;  /* 0xff8000002a2a7808 */ /* 0x000fe40007000000 */
[----:B------:R-:W-:Y:S01]  /*97b0*/  LOP3.LUT P6, RZ, R0, 0x200000, RZ, 0xc0, !PT ;  /* 0x0020000000ff7812 */ /* 0x000fe200078cc0ff */
[----:B------:R-:W-:Y:S01]  /*97c0*/  FMUL R38, R41, UR58 ;  /* 0x0000003a29267c20 */ /* 0x000fe20008400000 */
[----:B------:R-:W-:-:S02]  /*97d0*/  FSEL R37, R37, -INF , !P0 ;  /* 0xff80000025257808 */ /* 0x000fc40004000000 */
[----:B------:R-:W-:-:S04]  /*97e0*/  LOP3.LUT P0, RZ, R252, 0x400, RZ, 0xc0, !PT ;  /* 0x00000400fcff7812 */ /* 0x000fc8000780c0ff */
[----:B------:R-:W-:Y:S02]  /*97f0*/  FSEL R38, R38, -INF , !P0 ;  /* 0xff80000026267808 */ /* 0x000fe40004000000 */
[C---:B------:R-:W-:Y:S02]  /*9800*/  LOP3.LUT P0, RZ, R252.reuse, 0x200, RZ, 0xc0, !PT ;  /* 0x00000200fcff7812 */ /* 0x040fe4000780c0ff */
[----:B------:R-:W-:-:S04]  /*9810*/  LOP3.LUT R252, R252, 0xfffffffd, RZ, 0xc0, !PT ;  /* 0xfffffffdfcfc7812 */ /* 0x000fc800078ec0ff */
        /* <DEDUP_REMOVED lines=32> */
[----:B------:R-:W-:Y:S02]  /*9a20*/  FSEL R50, R50, -INF , !P6 ;  /* 0xff80000032327808 */ /* 0x000fe40007000000 */
[----:B------:R-:W-:Y:S01]  /*9a30*/  LOP3.LUT P6, RZ, R252, 0x100, RZ, 0xc0, !PT ;  /* 0x00000100fcff7812 */ /* 0x000fe200078cc0ff */
[----:B------:R-:W-:Y:S01]  /*9a40*/  FMUL R46, R49, UR58 ;  /* 0x0000003a312e7c20 */ /* 0x000fe20008400000 */
[----:B------:R-:W-:Y:S01]  /*9a50*/  FMUL R49, R52, UR58 ;  /* 0x0000003a34317c20 */ /* 0x000fe20008400000 */
[----:B------:R-:W-:Y:S01]  /*9a60*/  FMUL R52, R55, UR58 ;  /* 0x0000003a37347c20 */ /* 0x000fe20008400000 */
[----:B------:R-:W-:-:S02]  /*9a70*/  FSEL R51, R51, -INF , !P6 ;  /* 0xff80000033337808 */ /* 0x000fc40007000000 */
        /* <DEDUP_REMOVED lines=13> */
[----:B------:R-:W-:Y:S01]  /*9b50*/  FMUL R57, R60, UR58 ;  /* 0x0000003a3c397c20 */ /* 0x000fe20008400000 */
[----:B------:R-:W-:Y:S02]  /*9b60*/  FSEL R5, R5, -INF , !P5 ;  /* 0xff80000005057808 */ /* 0x000fe40006800000 */
[----:B------:R-:W-:Y:S02]  /*9b70*/  FSEL R6, R6, -INF , !P4 ;  /* 0xff80000006067808 */ /* 0x000fe40006000000 */
[----:B------:R-:W-:Y:S02]  /*9b80*/  FSEL R7, R7, -INF , !P3 ;  /* 0xff80000007077808 */ /* 0x000fe40005800000 */
[----:B------:R-:W-:-:S02]  /*9b90*/  LOP3.LUT P5, RZ, R251, 0x10, RZ, 0xc0, !PT ;  /* 0x00000010fbff7812 */ /* 0x000fc400078ac0ff */
[C---:B------:R-:W-:Y:S02]  /*9ba0*/  LOP3.LUT P4, RZ, R251.reuse, 0x20, RZ, 0xc0, !PT ;  /* 0x00000020fbff7812 */ /* 0x040fe4000788c0ff */
[----:B------:R-:W-:Y:S02]  /*9bb0*/  LOP3.LUT P3, RZ, R251, 0x40, RZ, 0xc0, !PT ;  /* 0x00000040fbff7812 */ /* 0x000fe4000786c0ff */
[----:B------:R-:W-:Y:S02]  /*9bc0*/  FSEL R56, R56, -INF , !P6 ;  /* 0xff80000038387808 */ /* 0x000fe40007000000 */
[----:B------:R-:W-:Y:S02]  /*9bd0*/  LOP3.LUT P6, RZ, R252, 0x4, RZ, 0xc0, !PT ;  /* 0x00000004fcff7812 */ /* 0x000fe400078cc0ff */
[----:B------:R-:W-:Y:S02]  /*9be0*/  FSEL R9, R9, -INF , !P5 ;  /* 0xff80000009097808 */ /* 0x000fe40006800000 */
[----:B------:R-:W-:-:S02]  /*9bf0*/  FSEL R10, R10, -INF , !P4 ;  /* 0xff8000000a0a7808 */ /* 0x000fc40006000000 */
[----:B------:R-:W-:Y:S02]  /*9c00*/  FSEL R11, R11, -INF , !P3 ;  /* 0xff8000000b0b7808 */ /* 0x000fe40005800000 */
[C---:B------:R-:W-:Y:S02]  /*9c10*/  LOP3.LUT P5, RZ, R251.reuse, 0x80000, RZ, 0xc0, !PT ;  /* 0x00080000fbff7812 */ /* 0x040fe400078ac0ff */
[C---:B------:R-:W-:Y:S02]  /*9c20*/  LOP3.LUT P4, RZ, R251.reuse, 0x100000, RZ, 0xc0, !PT ;  /* 0x00100000fbff7812 */ /* 0x040fe4000788c0ff */
[----:B------:R-:W-:Y:S02]  /*9c30*/  LOP3.LUT P3, RZ, R251, 0x200000, RZ, 0xc0, !PT ;  /* 0x00200000fbff7812 */ /* 0x000fe4000786c0ff */
[----:B------:R-:W-:Y:S02]  /*9c40*/  FSEL R57, R57, -INF , !P6 ;  /* 0xff80000039397808 */ /* 0x000fe40007000000 */
[----:B------:R-:W-:-:S02]  /*9c50*/  LOP3.LUT P6, RZ, R252, 0x2, RZ, 0xc0, !PT ;  /* 0x00000002fcff7812 */ /* 0x000fc400078cc0ff */
[----:B------:R-:W-:Y:S02]  /*9c60*/  FSEL R24, R24, -INF , !P5 ;  /* 0xff80000018187808 */ /* 0x000fe40006800000 */
[----:B------:R-:W-:Y:S02]  /*9c70*/  FSEL R25, R25, -INF , !P4 ;  /* 0xff80000019197808 */ /* 0x000fe40006000000 */
[----:B------:R-:W-:Y:S02]  /*9c80*/  FSEL R26, R26, -INF , !P3 ;  /* 0xff8000001a1a7808 */ /* 0x000fe40005800000 */
[C---:B------:R-:W-:Y:S02]  /*9c90*/  LOP3.LUT P1, RZ, R251.reuse, 0x10000, RZ, 0xc0, !PT ;  /* 0x00010000fbff7812 */ /* 0x040fe4000782c0ff */
[C---:B------:R-:W-:Y:S02]  /*9ca0*/  LOP3.LUT P2, RZ, R251.reuse, 0x20000, RZ, 0xc0, !PT ;  /* 0x00020000fbff7812 */ /* 0x040fe4000784c0ff */
[----:B------:R-:W-:-:S02]  /*9cb0*/  LOP3.LUT P5, RZ, R251, 0x800000, RZ, 0xc0, !PT ;  /* 0x00800000fbff7812 */ /* 0x000fc400078ac0ff */
[C---:B------:R-:W-:Y:S02]  /*9cc0*/  LOP3.LUT P4, RZ, R251.reuse, 0x1000000, RZ, 0xc0, !PT ;  /* 0x01000000fbff7812 */ /* 0x040fe4000788c0ff */
[----:B------:R-:W-:Y:S02]  /*9cd0*/  LOP3.LUT P3, RZ, R251, 0x2000000, RZ, 0xc0, !PT ;  /* 0x02000000fbff7812 */ /* 0x000fe4000786c0ff */
[----:B------:R-:W-:Y:S01]  /*9ce0*/  FSEL R61, R61, -INF , !P6 ;  /* 0xff8000003d3d7808 */ /* 0x000fe20007000000 */
[----:B------:R-:W2:Y:S01]  /*9cf0*/  LDL.LU R251, [R1+0x28] ;  /* 0x0000280001fb7983 */ /* 0x000ea20000300800 */
[----:B------:R-:W-:Y:S01]  /*9d00*/  LOP3.LUT P6, RZ, R252, 0x1, RZ, 0xc0, !PT ;  /* 0x00000001fcff7812 */ /* 0x000fe200078cc0ff */
[----:B------:R-:W-:Y:S01]  /*9d10*/  FMUL R59, R63, UR58 ;  /* 0x0000003a3f3b7c20 */ /* 0x000fe20008400000 */
[----:B------:R-:W-:Y:S01]  /*9d20*/  FMUL R58, R62, UR58 ;  /* 0x0000003a3e3a7c20 */ /* 0x000fe20008400000 */
[----:B------:R-:W2:Y:S01]  /*9d30*/  LDL.LU R252, [R1+0x24] ;  /* 0x0000240001fc7983 */ /* 0x000ea20000300800 */
[----:B------:R-:W-:Y:S01]  /*9d40*/  FMUL R60, R64, UR58 ;  /* 0x0000003a403c7c20 */ /* 0x000fe20008400000 */
[----:B------:R-:W-:-:S02]  /*9d50*/  FMUL R62, R65, UR58 ;  /* 0x0000003a413e7c20 */ /* 0x000fc40008400000 */
[----:B------:R-:W2:Y:S04]  /*9d60*/  LDL.LU R63, [R1+0x14] ;  /* 0x00001400013f7983 */ /* 0x000ea80000300800 */
[----:B------:R-:W4:Y:S04]  /*9d70*/  LDL.LU R64, [R1+0x10] ;  /* 0x0000100001407983 */ /* 0x000f280000300800 */
[----:B------:R-:W4:Y:S01]  /*9d80*/  LDL.LU R65, [R1+0x8] ;  /* 0x0000080001417983 */ /* 0x000f220000300800 */
[----:B------:R-:W-:Y:S02]  /*9d90*/  FSEL R21, R21, -INF , !P1 ;  /* 0xff80000015157808 */ /* 0x000fe40004800000 */
[----:B------:R-:W-:-:S02]  /*9da0*/  LOP3.LUT P1, RZ, R0, 0x8, RZ, 0xc0, !PT ;  /* 0x0000000800ff7812 */ /* 0x000fc4000782c0ff */
[----:B------:R-:W-:Y:S02]  /*9db0*/  FSEL R39, R39, -INF , !P0 ;  /* 0xff80000027277808 */ /* 0x000fe40004000000 */
[----:B------:R-:W-:Y:S02]  /*9dc0*/  FSEL R40, R40, -INF , !P1 ;  /* 0xff80000028287808 */ /* 0x000fe40004800000 */
[C---:B------:R-:W-:Y:S02]  /*9dd0*/  LOP3.LUT P1, RZ, R0.reuse, 0x800, RZ, 0xc0, !PT ;  /* 0x0000080000ff7812 */ /* 0x040fe4000782c0ff */
[----:B------:R-:W-:Y:S01]  /*9de0*/  LOP3.LUT P0, RZ, R0, 0x2000000, RZ, 0xc0, !PT ;  /* 0x0200000000ff7812 */ /* 0x000fe2000780c0ff */
[----:B------:R-:W-:Y:S01]  /*9df0*/  FMUL R66, R66, UR58 ;  /* 0x0000003a42427c20 */ /* 0x000fe20008400000 */
[----:B------:R-:W-:Y:S02]  /*9e00*/  FSEL R48, R48, -INF , !P1 ;  /* 0xff80000030307808 */ /* 0x000fe40004800000 */
[----:B------:R-:W-:-:S02]  /*9e10*/  LOP3.LUT P1, RZ, R0, 0x4000000, RZ, 0xc0, !PT ;  /* 0x0400000000ff7812 */ /* 0x000fc4000782c0ff */
[----:B------:R-:W-:Y:S02]  /*9e20*/  FSEL R62, R62, -INF , !P0 ;  /* 0xff8000003e3e7808 */ /* 0x000fe40004000000 */
[----:B------:R-:W-:Y:S02]  /*9e30*/  FSEL R66, R66, -INF , !P1 ;  /* 0xff80000042427808 */ /* 0x000fe40004800000 */
        /* <DEDUP_REMOVED lines=9> */
[-C--:B---3--:R-:W-:Y:S02]  /*9ed0*/  ISETP.GT.U32.AND P2, PT, R133, R2.reuse, PT ;  /* 0x000000028500720c */ /* 0x088fe40003f44070 */
[----:B--2---:R-:W-:Y:S02]  /*9ee0*/  ISETP.GT.U32.AND.EX P6, PT, R63, RZ, PT, P6 ;  /* 0x000000ff3f00720c */ /* 0x004fe40003fc4160 */
[-C--:B----4-:R-:W-:Y:S02]  /*9ef0*/  ISETP.GT.U32.AND P1, PT, R64, R2.reuse, PT ;  /* 0x000000024000720c */ /* 0x090fe40003f24070 */
[----:B------:R-:W-:Y:S02]  /*9f00*/  ISETP.GT.U32.AND P0, PT, R65, R2, PT ;  /* 0x000000024100720c */ /* 0x000fe40003f04070 */
[----:B------:R-:W2:Y:S04]  /*9f10*/  LDL.LU R65, [R1+0x2c] ;  /* 0x00002c0001417983 */ /* 0x000ea80000300800 */
[----:B------:R-:W3:Y:S04]  /*9f20*/  LDL.LU R64, [R1] ;  /* 0x0000000001407983 */ /* 0x000ee80000300800 */
[----:B------:R-:W4:Y:S01]  /*9f30*/  LDL.LU R63, [R1+0x20] ;  /* 0x00002000013f7983 */ /* 0x000f220000300800 */
[----:B------:R-:W-:-:S03]  /*9f40*/  ISETP.GT.U32.AND.EX P0, PT, R137, RZ, PT, P0 ;  /* 0x000000ff8900720c */ /* 0x000fc60003f04100 */
[----:B------:R-:W3:Y:S01]  /*9f50*/  LDL.LU R137, [R1+0x140] ;  /* 0x0001400001897983 */ /* 0x000ee20000300800 */
[----:B------:R-:W-:Y:S02]  /*9f60*/  FSEL R68, R68, -INF , !P0 ;  /* 0xff80000044447808 */ /* 0x000fe40004000000 */
[----:B------:R-:W-:Y:S02]  /*9f70*/  ISETP.GT.U32.AND P0, PT, R132, R2, PT ;  /* 0x000000028400720c */ /* 0x000fe40003f04070 */
[----:B------:R-:W3:Y:S02]  /*9f80*/  LDL.LU R132, [R1+0x13c] ;  /* 0x00013c0001847983 */ /* 0x000ee40000300800 */
[----:B------:R-:W-:Y:S02]  /*9f90*/  ISETP.GT.U32.AND.EX P0, PT, R251, RZ, PT, P0 ;  /* 0x000000fffb00720c */ /* 0x000fe40003f04100 */
[----:B------:R-:W3:Y:S04]  /*9fa0*/  LDL.LU R133, [R1+0x138] ;  /* 0x0001380001857983 */ /* 0x000ee80000300800 */
[----:B------:R-:W3:Y:S01]  /*9fb0*/  LDL.LU R251, [R1+0xc] ;  /* 0x00000c0001fb7983 */ /* 0x000ee20000300800 */
[----:B------:R-:W-:Y:S01]  /*9fc0*/  FMUL R70, R70, UR58 ;  /* 0x0000003a46467c20 */ /* 0x000fe20008400000 */
[----:B------:R-:W-:-:S04]  /*9fd0*/  FMUL R72, R72, UR58 ;  /* 0x0000003a48487c20 */ /* 0x000fc80008400000 */
[----:B------:R-:W-:Y:S01]  /*9fe0*/  FSEL R70, R70, -INF , !P0 ;  /* 0xff80000046467808 */ /* 0x000fe20004000000 */
[----:B------:R-:W-:Y:S01]  /*9ff0*/  FMUL R74, R74, UR58 ;  /* 0x0000003a4a4a7c20 */ /* 0x000fe20008400000 */
        /* <DEDUP_REMOVED lines=12> */
[----:B------:R-:W-:-:S02]  /*a0c0*/  FSEL R28, R28, -INF , !P5 ;  /* 0xff8000001c1c7808 */ /* 0x000fc40006800000 */
[----:B------:R-:W-:Y:S01]  /*a0d0*/  FSEL R29, R29, -INF , !P4 ;  /* 0xff8000001d1d7808 */ /* 0x000fe20006000000 */
[----:B------:R-:W-:Y:S01]  /*a0e0*/  FMUL R87, R87, UR58 ;  /* 0x0000003a57577c20 */ /* 0x000fe20008400000 */
[----:B------:R-:W-:Y:S01]  /*a0f0*/  FSEL R30, R30, -INF , !P3 ;  /* 0xff8000001e1e7808 */ /* 0x000fe20005800000 */
[----:B------:R-:W-:Y:S01]  /*a100*/  FMUL R89, R89, UR58 ;  /* 0x0000003a59597c20 */ /* 0x000fe20008400000 */
[----:B------:R-:W-:Y:S01]  /*a110*/  FMUL R91, R91, UR58 ;  /* 0x0000003a5b5b7c20 */ /* 0x000fe20008400000 */
[C---:B------:R-:W-:Y:S02]  /*a120*/  LOP3.LUT P5, RZ, R0.reuse, 0x40, RZ, 0xc0, !PT ;  /* 0x0000004000ff7812 */ /* 0x040fe400078ac0ff */
[C---:B------:R-:W-:Y:S02]  /*a130*/  LOP3.LUT P4, RZ, R0.reuse, 0x80, RZ, 0xc0, !PT ;  /* 0x0000008000ff7812 */ /* 0x040fe4000788c0ff */
[----:B------:R-:W-:Y:S02]  /*a140*/  LOP3.LUT P3, RZ, R0, 0x100, RZ, 0xc0, !PT ;  /* 0x0000010000ff7812 */ /* 0x000fe4000786c0ff */
[----:B------:R-:W-:-:S02]  /*a150*/  FSEL R43, R43, -INF , !P5 ;  /* 0xff8000002b2b7808 */ /* 0x000fc40006800000 */
[----:B------:R-:W-:Y:S02]  /*a160*/  FSEL R44, R44, -INF , !P4 ;  /* 0xff8000002c2c7808 */ /* 0x000fe40006000000 */
[----:B------:R-:W-:Y:S01]  /*a170*/  FSEL R45, R45, -INF , !P3 ;  /* 0xff8000002d2d7808 */ /* 0x000fe20005800000 */
[----:B------:R-:W-:Y:S01]  /*a180*/  FMUL R92, R92, UR58 ;  /* 0x0000003a5c5c7c20 */ /* 0x000fe20008400000 */
[C---:B------:R-:W-:Y:S02]  /*a190*/  LOP3.LUT P4, RZ, R0.reuse, 0x200, RZ, 0xc0, !PT ;  /* 0x0000020000ff7812 */ /* 0x040fe4000788c0ff */
[----:B------:R-:W-:Y:S02]  /*a1a0*/  LOP3.LUT P3, RZ, R0, 0x400, RZ, 0xc0, !PT ;  /* 0x0000040000ff7812 */ /* 0x000fe4000786c0ff */
[----:B------:R-:W-:Y:S02]  /*a1b0*/  FSEL R46, R46, -INF , !P4 ;  /* 0xff8000002e2e7808 */ /* 0x000fe40006000000 */
[----:B------:R-:W-:-:S02]  /*a1c0*/  FSEL R47, R47, -INF , !P3 ;  /* 0xff8000002f2f7808 */ /* 0x000fc40005800000 */
[C---:B------:R-:W-:Y:S01]  /*a1d0*/  LOP3.LUT P5, RZ, R0.reuse, 0x400000, RZ, 0xc0, !PT ;  /* 0x0040000000ff7812 */ /* 0x040fe200078ac0ff */
[----:B------:R-:W-:Y:S01]  /*a1e0*/  FMUL R71, R71, UR58 ;  /* 0x0000003a47477c20 */ /* 0x000fe20008400000 */
[C---:B------:R-:W-:Y:S02]  /*a1f0*/  LOP3.LUT P4, RZ, R0.reuse, 0x800000, RZ, 0xc0, !PT ;  /* 0x0080000000ff7812 */ /* 0x040fe4000788c0ff */
[----:B------:R-:W-:Y:S02]  /*a200*/  LOP3.LUT P3, RZ, R0, 0x1000000, RZ, 0xc0, !PT ;  /* 0x0100000000ff7812 */ /* 0x000fe4000786c0ff */
[----:B------:R-:W-:Y:S02]  /*a210*/  FSEL R58, R58, -INF , !P5 ;  /* 0xff8000003a3a7808 */ /* 0x000fe40006800000 */
[----:B------:R-:W-:Y:S02]  /*a220*/  ISETP.GT.U32.AND.EX P1, PT, R252, RZ, PT, P1 ;  /* 0x000000fffc00720c */ /* 0x000fe40003f24110 */
[----:B------:R-:W-:-:S02]  /*a230*/  FSEL R59, R59, -INF , !P4 ;  /* 0xff8000003b3b7808 */ /* 0x000fc40006000000 */
[----:B------:R-:W-:Y:S02]  /*a240*/  FSEL R60, R60, -INF , !P3 ;  /* 0xff8000003c3c7808 */ /* 0x000fe40005800000 */
[----:B------:R-:W-:Y:S02]  /*a250*/  FSEL R71, R71, -INF , !P1 ;  /* 0xff80000047477808 */ /* 0x000fe40004800000 */
[----:B------:R-:W-:Y:S01]  /*a260*/  ISETP.GT.U32.AND P1, PT, R138, R2, PT ;  /* 0x000000028a00720c */ /* 0x000fe20003f24070 */
[----:B------:R-:W-:Y:S01]  /*a270*/  FMUL R75, R75, UR58 ;  /* 0x0000003a4b4b7c20 */ /* 0x000fe20008400000 */
[----:B------:R-:W-:Y:S02]  /*a280*/  FMUL R69, R69, UR58 ;  /* 0x0000003a45457c20 */ /* 0x000fe40008400000 */
[----:B------:R-:W-:-:S04]  /*a290*/  ISETP.GT.U32.AND.EX P1, PT, R143, RZ, PT, P1 ;  /* 0x000000ff8f00720c */ /* 0x000fc80003f24110 */
[----:B------:R-:W-:Y:S02]  /*a2a0*/  FSEL R75, R75, -INF , !P1 ;  /* 0xff8000004b4b7808 */ /* 0x000fe40004800000 */
[----:B------:R-:W-:Y:S01]  /*a2b0*/  ISETP.GT.U32.AND P1, PT, R142, R2, PT ;  /* 0x000000028e00720c */ /* 0x000fe20003f24070 */
[----:B------:R-:W-:Y:S01]  /*a2c0*/  FMUL R77, R77, UR58 ;  /* 0x0000003a4d4d7c20 */ /* 0x000fe20008400000 */
[----:B------:R-:W-:Y:S02]  /*a2d0*/  FSEL R69, R69, -INF , !P6 ;  /* 0xff80000045457808 */ /* 0x000fe40007000000 */
[----:B------:R-:W-:-:S04]  /*a2e0*/  ISETP.GT.U32.AND.EX P1, PT, R147, RZ, PT, P1 ;  /* 0x000000ff9300720c */ /* 0x000fc80003f24110 */
[----:B------:R-:W-:Y:S02]  /*a2f0*/  FSEL R77, R77, -INF , !P1 ;  /* 0xff8000004d4d7808 */ /* 0x000fe40004800000 */
[----:B------:R-:W-:Y:S01]  /*a300*/  ISETP.GT.U32.AND P1, PT, R148, R2, PT ;  /* 0x000000029400720c */ /* 0x000fe20003f24070 */
[----:B------:R-:W-:-:S03]  /*a310*/  FMUL R80, R80, UR58 ;  /* 0x0000003a50507c20 */ /* 0x000fc60008400000 */
[----:B------:R-:W-:Y:S02]  /*a320*/  ISETP.GT.U32.AND.EX P1, PT, R153, RZ, PT, P1 ;  /* 0x000000ff9900720c */ /* 0x000fe40003f24110 */
[----:B--2---:R-:W-:-:S04]  /*a330*/  ISETP.GT.U32.AND P0, PT, R65, R2, PT ;  /* 0x000000024100720c */ /* 0x004fc80003f04070 */
[----:B----4-:R-:W-:-:S04]  /*a340*/  ISETP.GT.U32.AND.EX P0, PT, R63, RZ, PT, P0 ;  /* 0x000000ff3f00720c */ /* 0x010fc80003f04100 */
[----:B------:R-:W-:Y:S02]  /*a350*/  FSEL R72, R72, -INF , !P0 ;  /* 0xff80000048487808 */ /* 0x000fe40004000000 */
[----:B------:R-:W-:-:S04]  /*a360*/  ISETP.GT.U32.AND P0, PT, R139, R2, PT ;  /* 0x000000028b00720c */ /* 0x000fc80003f04070 */
[----:B------:R-:W-:-:S04]  /*a370*/  ISETP.GT.U32.AND.EX P0, PT, R141, RZ, PT, P0 ;  /* 0x000000ff8d00720c */ /* 0x000fc80003f04100 */
[----:B------:R-:W-:Y:S02]  /*a380*/  FSEL R74, R74, -INF , !P0 ;  /* 0xff8000004a4a7808 */ /* 0x000fe40004000000 */
[----:B------:R-:W-:Y:S02]  /*a390*/  ISETP.GT.U32.AND P0, PT, R144, R2, PT ;  /* 0x000000029000720c */ /* 0x000fe40003f04070 */
[----:B---3--:R-:W-:Y:S02]  /*a3a0*/  ISETP.GT.U32.AND.EX P2, PT, R64, RZ, PT, P2 ;  /* 0x000000ff4000720c */ /* 0x008fe40003f44120 */
[----:B------:R-:W-:Y:S02]  /*a3b0*/  ISETP.GT.U32.AND.EX P0, PT, R149, RZ, PT, P0 ;  /* 0x000000ff9500720c */ /* 0x000fe40003f04100 */
[----:B------:R-:W-:Y:S02]  /*a3c0*/  FSEL R73, R73, -INF , !P2 ;  /* 0xff80000049497808 */ /* 0x000fe40005000000 */
[----:B------:R-:W-:-:S02]  /*a3d0*/  FSEL R78, R78, -INF , !P0 ;  /* 0xff8000004e4e7808 */ /* 0x000fc40004000000 */
[-C--:B------:R-:W-:Y:S02]  /*a3e0*/  ISETP.GT.U32.AND P0, PT, R150, R2.reuse, PT ;  /* 0x000000029600720c */ /* 0x080fe40003f04070 */
[-C--:B------:R-:W-:Y:S02]  /*a3f0*/  ISETP.GT.U32.AND P2, PT, R140, R2.reuse, PT ;  /* 0x000000028c00720c */ /* 0x080fe40003f44070 */
[----:B------:R-:W-:Y:S02]  /*a400*/  ISETP.GT.U32.AND.EX P0, PT, R155, RZ, PT, P0 ;  /* 0x000000ff9b00720c */ /* 0x000fe40003f04100 */
[----:B------:R-:W-:Y:S02]  /*a410*/  ISETP.GT.U32.AND.EX P2, PT, R145, RZ, PT, P2 ;  /* 0x000000ff9100720c */ /* 0x000fe40003f44120 */
[----:B------:R-:W-:Y:S02]  /*a420*/  FSEL R81, R81, -INF , !P0 ;  /* 0xff80000051517808 */ /* 0x000fe40004000000 */
[----:B------:R-:W-:-:S02]  /*a430*/  ISETP.GT.U32.AND P0, PT, R136, R2, PT ;  /* 0x000000028800720c */ /* 0x000fc40003f04070 */
[----:B------:R-:W-:Y:S02]  /*a440*/  FSEL R76, R76, -INF , !P2 ;  /* 0xff8000004c4c7808 */ /* 0x000fe40005000000 */
[----:B------:R-:W-:Y:S02]  /*a450*/  ISETP.GT.U32.AND P2, PT, R146, R2, PT ;  /* 0x000000029200720c */ /* 0x000fe40003f44070 */
[----:B------:R-:W-:Y:S02]  /*a460*/  ISETP.GT.U32.AND.EX P0, PT, R135, RZ, PT, P0 ;  /* 0x000000ff8700720c */ /* 0x000fe40003f04100 */
[----:B------:R-:W-:Y:S02]  /*a470*/  ISETP.GT.U32.AND.EX P2, PT, R151, RZ, PT, P2 ;  /* 0x000000ff9700720c */ /* 0x000fe40003f44120 */
[----:B------:R-:W-:Y:S02]  /*a480*/  FSEL R4, R4, -INF , !P0 ;  /* 0xff80000004047808 */ /* 0x000fe40004000000 */
[----:B------:R-:W-:-:S02]  /*a490*/  FSEL R79, R79, -INF , !P2 ;  /* 0xff8000004f4f7808 */ /* 0x000fc40005000000 */
[-C--:B------:R-:W-:Y:S02]  /*a4a0*/  ISETP.GT.U32.AND P2, PT, R154, R2.reuse, PT ;  /* 0x000000029a00720c */ /* 0x080fe40003f44070 */
[----:B------:R-:W-:Y:S02]  /*a4b0*/  FMNMX3 R63, R4, R251, R134, !PT ;  /* 0x000000fb043f7276 */ /* 0x000fe40007800086 */
[----:B------:R-:W-:Y:S02]  /*a4c0*/  ISETP.GT.U32.AND.EX P2, PT, R159, RZ, PT, P2 ;  /* 0x000000ff9f00720c */ /* 0x000fe40003f44120 */
[----:B------:R-:W-:Y:S02]  /*a4d0*/  FMNMX3 R63, R63, R3, R5, !PT ;  /* 0x000000033f3f7276 */ /* 0x000fe40007800005 */
[----:B------:R-:W-:Y:S02]  /*a4e0*/  FSEL R83, R83, -INF , !P2 ;  /* 0xff80000053537808 */ /* 0x000fe40005000000 */
[----:B------:R-:W-:-:S02]  /*a4f0*/  ISETP.GT.U32.AND P2, PT, R156, R2, PT ;  /* 0x000000029c00720c */ /* 0x000fc40003f44070 */
[----:B------:R-:W-:Y:S02]  /*a500*/  FMNMX3 R63, R63, R6, R7, !PT ;  /* 0x000000063f3f7276 */ /* 0x000fe40007800007 */
[----:B------:R-:W-:Y:S02]  /*a510*/  ISETP.GT.U32.AND.EX P2, PT, R161, RZ, PT, P2 ;  /* 0x000000ffa100720c */ /* 0x000fe40003f44120 */
[----:B------:R-:W-:Y:S02]  /*a520*/  FMNMX3 R63, R63, R8, R9, !PT ;  /* 0x000000083f3f7276 */ /* 0x000fe40007800009 */
[----:B------:R-:W-:Y:S02]  /*a530*/  FSEL R84, R84, -INF , !P2 ;  /* 0xff80000054547808 */ /* 0x000fe40005000000 */
[----:B------:R-:W-:Y:S02]  /*a540*/  FMNMX3 R63, R63, R10, R11, !PT ;  /* 0x0000000a3f3f7276 */ /* 0x000fe4000780000b */
[----:B------:R-:W-:-:S02]  /*a550*/  ISETP.GT.U32.AND P2, PT, R160, R2, PT ;  /* 0x00000002a000720c */ /* 0x000fc40003f44070 */
[----:B------:R-:W-:Y:S02]  /*a560*/  FMNMX3 R63, R63, R12, R13, !PT ;  /* 0x0000000c3f3f7276 */ /* 0x000fe4000780000d */
[----:B------:R-:W-:Y:S02]  /*a570*/  ISETP.GT.U32.AND.EX P2, PT, R165, RZ, PT, P2 ;  /* 0x000000ffa500720c */ /* 0x000fe40003f44120 */
[----:B------:R-:W-:Y:S02]  /*a580*/  FMNMX3 R63, R63, R14, R15, !PT ;  /* 0x0000000e3f3f7276 */ /* 0x000fe4000780000f */
[----:B------:R-:W-:Y:S02]  /*a590*/  FSEL R86, R86, -INF , !P2 ;  /* 0xff80000056567808 */ /* 0x000fe40005000000 */
[----:B------:R-:W-:Y:S02]  /*a5a0*/  ISETP.GT.U32.AND P2, PT, R164, R2, PT ;  /* 0x00000002a400720c */ /* 0x000fe40003f44070 */
[----:B------:R-:W-:-:S02]  /*a5b0*/  FMNMX3 R63, R63, R16, R17, !PT ;  /* 0x000000103f3f7276 */ /* 0x000fc40007800011 */
[----:B------:R-:W-:Y:S02]  /*a5c0*/  ISETP.GT.U32.AND.EX P2, PT, R169, RZ, PT, P2 ;  /* 0x000000ffa900720c */ /* 0x000fe40003f44120 */
[----:B------:R-:W-:Y:S02]  /*a5d0*/  FMNMX3 R64, R63, R18, R19, !PT ;  /* 0x000000123f407276 */ /* 0x000fe40007800013 */
[----:B------:R-:W-:Y:S02]  /*a5e0*/  FSEL R88, R88, -INF , !P2 ;  /* 0xff80000058587808 */ /* 0x000fe40005000000 */
[----:B------:R-:W-:Y:S02]  /*a5f0*/  ISETP.GT.U32.AND P2, PT, R168, R2, PT ;  /* 0x00000002a800720c */ /* 0x000fe40003f44070 */
[----:B------:R-:W-:Y:S02]  /*a600*/  FMNMX3 R65, R64, R20, R21, !PT ;  /* 0x0000001440417276 */ /* 0x000fe40007800015 */
[----:B------:R-:W-:-:S02]  /*a610*/  ISETP.GT.U32.AND P0, PT, R158, R2, PT ;  /* 0x000000029e00720c */ /* 0x000fc40003f04070 */
[----:B------:R-:W-:Y:S02]  /*a620*/  ISETP.GT.U32.AND.EX P2, PT, R173, RZ, PT, P2 ;  /* 0x000000ffad00720c */ /* 0x000fe40003f44120 */
[----:B------:R-:W-:Y:S02]  /*a630*/  FMNMX3 R65, R65, R22, R23, !PT ;  /* 0x0000001641417276 */ /* 0x000fe40007800017 */
[----:B------:R-:W-:Y:S02]  /*a640*/  ISETP.GT.U32.AND.EX P0, PT, R163, RZ, PT, P0 ;  /* 0x000000ffa300720c */ /* 0x000fe40003f04100 */
[----:B------:R-:W-:Y:S02]  /*a650*/  FSEL R63, R90, -INF , !P2 ;  /* 0xff8000005a3f7808 */ /* 0x000fe40005000000 */
[----:B------:R-:W-:Y:S02]  /*a660*/  FMNMX3 R90, R65, R24, R25, !PT ;  /* 0x00000018415a7276 */ /* 0x000fe40007800019 */
[----:B------:R-:W-:-:S02]  /*a670*/  FSEL R85, R85, -INF , !P0 ;  /* 0xff80000055557808 */ /* 0x000fc40004000000 */
[----:B------:R-:W-:Y:S02]  /*a680*/  ISETP.GT.U32.AND P0, PT, R162, R2, PT ;  /* 0x00000002a200720c */ /* 0x000fe40003f04070 */
[----:B------:R-:W-:Y:S02]  /*a690*/  FMNMX3 R90, R90, R26, R27, !PT ;  /* 0x0000001a5a5a7276 */ /* 0x000fe4000780001b */
[----:B------:R-:W-:Y:S02]  /*a6a0*/  ISETP.GT.U32.AND.EX P0, PT, R167, RZ, PT, P0 ;  /* 0x000000ffa700720c */ /* 0x000fe40003f04100 */
[----:B------:R-:W-:Y:S02]  /*a6b0*/  FMNMX3 R90, R90, R28, R29, !PT ;  /* 0x0000001c5a5a7276 */ /* 0x000fe4000780001d */
[----:B------:R-:W-:Y:S02]  /*a6c0*/  FSEL R87, R87, -INF , !P0 ;  /* 0xff80000057577808 */ /* 0x000fe40004000000 */
[----:B------:R-:W-:-:S02]  /*a6d0*/  FMNMX3 R90, R90, R30, R31, !PT ;  /* 0x0000001e5a5a7276 */ /* 0x000fc4000780001f */
[----:B------:R-:W-:Y:S02]  /*a6e0*/  ISETP.GT.U32.AND P0, PT, R166, R2, PT ;  /* 0x00000002a600720c */ /* 0x000fe40003f04070 */
        /* <DEDUP_REMOVED lines=9> */
[----:B------:R-:W-:Y:S02]  /*a780*/  ISETP.GT.U32.AND P0, PT, R174, R2, PT ;  /* 0x00000002ae00720c */ /* 0x000fe40003f04070 */
[----:B------:R-:W-:Y:S01]  /*a790*/  FMNMX3 R90, R90, R40, R41, !PT ;  /* 0x000000285a5a7276 */ /* 0x000fe20007800029 */
[----:B------:R-:W-:Y:S01]  /*a7a0*/  FMUL R91, R93, UR58 ;  /* 0x0000003a5d5b7c20 */ /* 0x000fe20008400000 */
[----:B------:R-:W-:-:S02]  /*a7b0*/  ISETP.GT.U32.AND P2, PT, R172, R2, PT ;  /* 0x00000002ac00720c */ /* 0x000fc40003f44070 */
[----:B------:R-:W-:Y:S02]  /*a7c0*/  ISETP.GT.U32.AND.EX P0, PT, R179, RZ, PT, P0 ;  /* 0x000000ffb300720c */ /* 0x000fe40003f04100 */
[----:B------:R-:W-:Y:S02]  /*a7d0*/  FMNMX3 R90, R90, R42, R43, !PT ;  /* 0x0000002a5a5a7276 */ /* 0x000fe4000780002b */
[----:B------:R-:W-:Y:S02]  /*a7e0*/  ISETP.GT.U32.AND.EX P2, PT, R177, RZ, PT, P2 ;  /* 0x000000ffb100720c */ /* 0x000fe40003f44120 */
[----:B------:R-:W-:Y:S02]  /*a7f0*/  FSEL R91, R91, -INF , !P0 ;  /* 0xff8000005b5b7808 */ /* 0x000fe40004000000 */
[----:B------:R-:W-:Y:S02]  /*a800*/  ISETP.GT.U32.AND P0, PT, R178, R2, PT ;  /* 0x00000002b200720c */ /* 0x000fe40003f04070 */
[----:B------:R-:W-:Y:S01]  /*a810*/  FMNMX3 R90, R90, R44, R45, !PT ;  /* 0x0000002c5a5a7276 */ /* 0x000fe2000780002d */
[----:B------:R-:W-:Y:S01]  /*a820*/  FMUL R93, R95, UR58 ;  /* 0x0000003a5f5d7c20 */ /* 0x000fe20008400000 */
[----:B------:R-:W-:-:S02]  /*a830*/  FSEL R65, R92, -INF , !P2 ;  /* 0xff8000005c417808 */ /* 0x000fc40005000000 */
[----:B------:R-:W-:Y:S02]  /*a840*/  ISETP.GT.U32.AND P2, PT, R176, R2, PT ;  /* 0x00000002b000720c */ /* 0x000fe40003f44070 */
[----:B------:R-:W-:Y:S02]  /*a850*/  ISETP.GT.U32.AND.EX P0, PT, R183, RZ, PT, P0 ;  /* 0x000000ffb700720c */ /* 0x000fe40003f04100 */
[----:B------:R-:W-:Y:S01]  /*a860*/  FMNMX3 R90, R90, R46, R47, !PT ;  /* 0x0000002e5a5a7276 */ /* 0x000fe2000780002f */
[----:B------:R-:W-:Y:S01]  /*a870*/  FMUL R92, R94, UR58 ;  /* 0x0000003a5e5c7c20 */ /* 0x000fe20008400000 */
[----:B------:R-:W-:Y:S02]  /*a880*/  ISETP.GT.U32.AND.EX P2, PT, R181, RZ, PT, P2 ;  /* 0x000000ffb500720c */ /* 0x000fe40003f44120 */
[----:B------:R-:W-:Y:S02]  /*a890*/  FSEL R93, R93, -INF , !P0 ;  /* 0xff8000005d5d7808 */ /* 0x000fe40004000000 */
[----:B------:R-:W-:-:S02]  /*a8a0*/  FMNMX3 R90, R90, R48, R49, !PT ;  /* 0x000000305a5a7276 */ /* 0x000fc40007800031 */
[-C--:B------:R-:W-:Y:S01]  /*a8b0*/  ISETP.GT.U32.AND P0, PT, R182, R2.reuse, PT ;  /* 0x00000002b600720c */ /* 0x080fe20003f04070 */
[----:B------:R-:W-:Y:S01]  /*a8c0*/  FMUL R95, R97, UR58 ;  /* 0x0000003a615f7c20 */ /* 0x000fe20008400000 */
[----:B------:R-:W-:Y:S02]  /*a8d0*/  FSEL R92, R92, -INF , !P2 ;  /* 0xff8000005c5c7808 */ /* 0x000fe40005000000 */
[----:B------:R-:W-:Y:S02]  /*a8e0*/  ISETP.GT.U32.AND P2, PT, R180, R2, PT ;  /* 0x00000002b400720c */ /* 0x000fe40003f44070 */
[----:B------:R-:W-:Y:S02]  /*a8f0*/  FMNMX3 R90, R90, R50, R51, !PT ;  /* 0x000000325a5a7276 */ /* 0x000fe40007800033 */
[----:B------:R-:W-:Y:S01]  /*a900*/  ISETP.GT.U32.AND.EX P0, PT, R187, RZ, PT, P0 ;  /* 0x000000ffbb00720c */ /* 0x000fe20003f04100 */
[----:B------:R-:W-:Y:S01]  /*a910*/  FMUL R94, R96, UR58 ;  /* 0x0000003a605e7c20 */ /* 0x000fe20008400000 */
[----:B------:R-:W-:-:S02]  /*a920*/  ISETP.GT.U32.AND.EX P2, PT, R185, RZ, PT, P2 ;  /* 0x000000ffb900720c */ /* 0x000fc40003f44120 */
[----:B------:R-:W-:Y:S02]  /*a930*/  FMNMX3 R90, R90, R52, R53, !PT ;  /* 0x000000345a5a7276 */ /* 0x000fe40007800035 */
[----:B------:R-:W-:Y:S02]  /*a940*/  FSEL R95, R95, -INF , !P0 ;  /* 0xff8000005f5f7808 */ /* 0x000fe40004000000 */
[----:B------:R-:W-:Y:S01]  /*a950*/  ISETP.GT.U32.AND P0, PT, R186, R2, PT ;  /* 0x00000002ba00720c */ /* 0x000fe20003f04070 */
[----:B------:R-:W-:Y:S01]  /*a960*/  FMUL R97, R99, UR58 ;  /* 0x0000003a63617c20 */ /* 0x000fe20008400000 */
[----:B------:R-:W-:Y:S02]  /*a970*/  FSEL R94, R94, -INF , !P2 ;  /* 0xff8000005e5e7808 */ /* 0x000fe40005000000 */
[----:B------:R-:W-:Y:S02]  /*a980*/  FMNMX3 R90, R90, R54, R55, !PT ;  /* 0x000000365a5a7276 */ /* 0x000fe40007800037 */
[----:B------:R-:W-:-:S02]  /*a990*/  ISETP.GT.U32.AND P2, PT, R184, R2, PT ;  /* 0x00000002b800720c */ /* 0x000fc40003f44070 */
[----:B------:R-:W-:Y:S01]  /*a9a0*/  ISETP.GT.U32.AND.EX P0, PT, R191, RZ, PT, P0 ;  /* 0x000000ffbf00720c */ /* 0x000fe20003f04100 */
[----:B------:R-:W-:Y:S01]  /*a9b0*/  FMUL R96, R98, UR58 ;  /* 0x0000003a62607c20 */ /* 0x000fe20008400000 */
[----:B------:R-:W-:Y:S02]  /*a9c0*/  FMNMX3 R90, R90, R56, R57, !PT ;  /* 0x000000385a5a7276 */ /* 0x000fe40007800039 */
[----:B------:R-:W-:Y:S02]  /*a9d0*/  ISETP.GT.U32.AND.EX P2, PT, R189, RZ, PT, P2 ;  /* 0x000000ffbd00720c */ /* 0x000fe40003f44120 */
[----:B------:R-:W-:Y:S02]  /*a9e0*/  FSEL R97, R97, -INF , !P0 ;  /* 0xff80000061617808 */ /* 0x000fe40004000000 */
[----:B------:R-:W-:Y:S02]  /*a9f0*/  ISETP.GT.U32.AND P0, PT, R190, R2, PT ;  /* 0x00000002be00720c */ /* 0x000fe40003f04070 */
[----:B------:R-:W-:Y:S01]  /*aa00*/  FMNMX3 R90, R90, R61, R58, !PT ;  /* 0x0000003d5a5a7276 */ /* 0x000fe2000780003a */
[----:B------:R-:W-:Y:S01]  /*aa10*/  FMUL R99, R101, UR58 ;  /* 0x0000003a65637c20 */ /* 0x000fe20008400000 */
[----:B------:R-:W-:-:S02]  /*aa20*/  FSEL R96, R96, -INF , !P2 ;  /* 0xff80000060607808 */ /* 0x000fc40005000000 */
[-C--:B------:R-:W-:Y:S02]  /*aa30*/  ISETP.GT.U32.AND P2, PT, R188, R2.reuse, PT ;  /* 0x00000002bc00720c */ /* 0x080fe40003f44070 */
[----:B------:R-:W-:Y:S01]  /*aa40*/  ISETP.GT.U32.AND.EX P0, PT, R195, RZ, PT, P0 ;  /* 0x000000ffc300720c */ /* 0x000fe20003f04100 */
[----:B------:R-:W-:Y:S01]  /*aa50*/  FMUL R98, R100, UR58 ;  /* 0x0000003a64627c20 */ /* 0x000fe20008400000 */
[----:B------:R-:W-:Y:S02]  /*aa60*/  FMNMX3 R90, R90, R59, R60, !PT ;  /* 0x0000003b5a5a7276 */ /* 0x000fe4000780003c */
[----:B------:R-:W-:Y:S02]  /*aa70*/  ISETP.GT.U32.AND.EX P2, PT, R193, RZ, PT, P2 ;  /* 0x000000ffc100720c */ /* 0x000fe40003f44120 */
[----:B------:R-:W-:Y:S02]  /*aa80*/  FSEL R99, R99, -INF , !P0 ;  /* 0xff80000063637808 */ /* 0x000fe40004000000 */
[----:B------:R-:W-:-:S02]  /*aa90*/  ISETP.GT.U32.AND P0, PT, R194, R2, PT ;  /* 0x00000002c200720c */ /* 0x000fc40003f04070 */
[----:B------:R-:W-:Y:S01]  /*aaa0*/  FMNMX3 R90, R90, R62, R66, !PT ;  /* 0x0000003e5a5a7276 */ /* 0x000fe20007800042 */
[----:B------:R-:W-:Y:S01]  /*aab0*/  FMUL R101, R103, UR58 ;  /* 0x0000003a67657c20 */ /* 0x000fe20008400000 */
[----:B------:R-:W-:Y:S02]  /*aac0*/  FSEL R98, R98, -INF , !P2 ;  /* 0xff80000062627808 */ /* 0x000fe40005000000 */
[----:B------:R-:W-:Y:S02]  /*aad0*/  ISETP.GT.U32.AND P2, PT, R192, R2, PT ;  /* 0x00000002c000720c */ /* 0x000fe40003f44070 */
[----:B------:R-:W-:Y:S02]  /*aae0*/  ISETP.GT.U32.AND.EX P0, PT, R199, RZ, PT, P0 ;  /* 0x000000ffc700720c */ /* 0x000fe40003f04100 */
[----:B------:R-:W-:Y:S01]  /*aaf0*/  FMNMX3 R90, R90, R67, R68, !PT ;  /* 0x000000435a5a7276 */ /* 0x000fe20007800044 */
[----:B------:R-:W-:Y:S01]  /*ab00*/  FMUL R100, R102, UR58 ;  /* 0x0000003a66647c20 */ /* 0x000fe20008400000 */
[----:B------:R-:W-:-:S02]  /*ab10*/  ISETP.GT.U32.AND.EX P2, PT, R197, RZ, PT, P2 ;  /* 0x000000ffc500720c */ /* 0x000fc40003f44120 */
[----:B------:R-:W-:Y:S02]  /*ab20*/  FSEL R101, R101, -INF , !P0 ;  /* 0xff80000065657808 */ /* 0x000fe40004000000 */
[----:B------:R-:W-:Y:S02]  /*ab30*/  FMNMX3 R90, R90, R69, R70, !PT ;  /* 0x000000455a5a7276 */ /* 0x000fe40007800046 */
[-C--:B------:R-:W-:Y:S01]  /*ab40*/  ISETP.GT.U32.AND P0, PT, R198, R2.reuse, PT ;  /* 0x00000002c600720c */ /* 0x080fe20003f04070 */
[----:B------:R-:W-:Y:S01]  /*ab50*/  FMUL R103, R105, UR58 ;  /* 0x0000003a69677c20 */ /* 0x000fe20008400000 */
[----:B------:R-:W-:Y:S02]  /*ab60*/  FSEL R100, R100, -INF , !P2 ;  /* 0xff80000064647808 */ /* 0x000fe40005000000 */
[----:B------:R-:W-:Y:S02]  /*ab70*/  ISETP.GT.U32.AND P2, PT, R196, R2, PT ;  /* 0x00000002c400720c */ /* 0x000fe40003f44070 */
[----:B------:R-:W-:-:S02]  /*ab80*/  FMNMX3 R90, R90, R71, R72, !PT ;  /* 0x000000475a5a7276 */ /* 0x000fc40007800048 */
[----:B------:R-:W-:Y:S01]  /*ab90*/  ISETP.GT.U32.AND.EX P0, PT, R203, RZ, PT, P0 ;  /* 0x000000ffcb00720c */ /* 0x000fe20003f04100 */
[----:B------:R-:W-:Y:S01]  /*aba0*/  FMUL R102, R104, UR58 ;  /* 0x0000003a68667c20 */ /* 0x000fe20008400000 */
[----:B------:R-:W-:Y:S02]  /*abb0*/  ISETP.GT.U32.AND.EX P2, PT, R201, RZ, PT, P2 ;  /* 0x000000ffc900720c */ /* 0x000fe40003f44120 */
[----:B------:R-:W-:Y:S02]  /*abc0*/  FMNMX3 R90, R90, R73, R74, !PT ;  /* 0x000000495a5a7276 */ /* 0x000fe4000780004a */
[----:B------:R-:W-:Y:S02]  /*abd0*/  FSEL R103, R103, -INF , !P0 ;  /* 0xff80000067677808 */ /* 0x000fe40004000000 */
[-C--:B------:R-:W-:Y:S02]  /*abe0*/  ISETP.GT.U32.AND P0, PT, R202, R2.reuse, PT ;  /* 0x00000002ca00720c */ /* 0x080fe40003f04070 */
[----:B------:R-:W-:Y:S01]  /*abf0*/  FSEL R80, R80, -INF , !P1 ;  /* 0xff80000050507808 */ /* 0x000fe20004800000 */
[----:B------:R-:W-:Y:S01]  /*ac00*/  FMUL R105, R107, UR58 ;  /* 0x0000003a6b697c20 */ /* 0x000fe20008400000 */
[----:B------:R-:W-:-:S02]  /*ac10*/  ISETP.GT.U32.AND P1, PT, R152, R2, PT ;  /* 0x000000029800720c */ /* 0x000fc40003f24070 */
[----:B------:R-:W-:Y:S02]  /*ac20*/  FSEL R102, R102, -INF , !P2 ;  /* 0xff80000066667808 */ /* 0x000fe40005000000 */
[----:B------:R-:W-:Y:S02]  /*ac30*/  FMNMX3 R90, R90, R75, R76, !PT ;  /* 0x0000004b5a5a7276 */ /* 0x000fe4000780004c */
[----:B------:R-:W-:Y:S01]  /*ac40*/  ISETP.GT.U32.AND P2, PT, R200, R2, PT ;  /* 0x00000002c800720c */ /* 0x000fe20003f44070 */
[----:B------:R-:W-:Y:S01]  /*ac50*/  FMUL R82, R82, UR58 ;  /* 0x0000003a52527c20 */ /* 0x000fe20008400000 */
[----:B------:R-:W-:Y:S01]  /*ac60*/  ISETP.GT.U32.AND.EX P0, PT, R207, RZ, PT, P0 ;  /* 0x000000ffcf00720c */ /* 0x000fe20003f04100 */
[----:B------:R-:W-:Y:S01]  /*ac70*/  FMUL R104, R106, UR58 ;  /* 0x0000003a6a687c20 */ /* 0x000fe20008400000 */
[----:B------:R-:W-:Y:S02]  /*ac80*/  ISETP.GT.U32.AND.EX P1, PT, R157, RZ, PT, P1 ;  /* 0x000000ff9d00720c */ /* 0x000fe40003f24110 */
[----:B------:R-:W-:-:S02]  /*ac90*/  FMNMX3 R90, R90, R77, R78, !PT ;  /* 0x0000004d5a5a7276 */ /* 0x000fc4000780004e */
[----:B------:R-:W-:Y:S02]  /*aca0*/  ISETP.GT.U32.AND.EX P2, PT, R205, RZ, PT, P2 ;  /* 0x000000ffcd00720c */ /* 0x000fe40003f44120 */
[----:B------:R-:W-:Y:S02]  /*acb0*/  FSEL R105, R105, -INF , !P0 ;  /* 0xff80000069697808 */ /* 0x000fe40004000000 */
[----:B------:R-:W-:Y:S02]  /*acc0*/  ISETP.GT.U32.AND P0, PT, R206, R2, PT ;  /* 0x00000002ce00720c */ /* 0x000fe40003f04070 */
[----:B------:R-:W-:Y:S02]  /*acd0*/  FSEL R82, R82, -INF , !P1 ;  /* 0xff80000052527808 */ /* 0x000fe40004800000 */
        /* <DEDUP_REMOVED lines=30> */
[----:B------:R-:W-:Y:S01]  /*aec0*/  ISETP.GT.U32.AND P0, PT, R218, R2, PT ;  /* 0x00000002da00720c */ /* 0x000fe20003f04070 */
[----:B------:R-:W-:Y:S01]  /*aed0*/  FMUL R113, R114, UR58 ;  /* 0x0000003a72717c20 */ /* 0x000fe20008400000 */
[----:B------:R-:W-:Y:S01]  /*aee0*/  FSEL R110, R110, -INF , !P2 ;  /* 0xff8000006e6e7808 */ /* 0x000fe20005000000 */
[----:B------:R-:W-:Y:S01]  /*aef0*/  FMUL R114, R115, UR58 ;  /* 0x0000003a73727c20 */ /* 0x000fe20008400000 */
[----:B------:R-:W-:-:S02]  /*af00*/  FMNMX3 R90, R90, R91, R92, !PT ;  /* 0x0000005b5a5a7276 */ /* 0x000fc4000780005c */
[-C--:B------:R-:W-:Y:S02]  /*af10*/  ISETP.GT.U32.AND P2, PT, R216, R2.reuse, PT ;  /* 0x00000002d800720c */ /* 0x080fe40003f44070 */
[----:B------:R-:W-:Y:S02]  /*af20*/  ISETP.GT.U32.AND.EX P0, PT, R223, RZ, PT, P0 ;  /* 0x000000ffdf00720c */ /* 0x000fe40003f04100 */
        /* <DEDUP_REMOVED lines=8> */
[----:B------:R-:W-:Y:S01]  /*afb0*/  ISETP.GT.U32.AND.EX P0, PT, R227, RZ, PT, P0 ;  /* 0x000000ffe300720c */ /* 0x000fe20003f04100 */
[----:B------:R-:W-:Y:S01]  /*afc0*/  FMUL R116, R116, UR58 ;  /* 0x0000003a74747c20 */ /* 0x000fe20008400000 */
[----:B------:R-:W-:Y:S02]  /*afd0*/  FMNMX3 R90, R90, R97, R98, !PT ;  /* 0x000000615a5a7276 */ /* 0x000fe40007800062 */
[----:B------:R-:W-:-:S02]  /*afe0*/  ISETP.GT.U32.AND.EX P2, PT, R225, RZ, PT, P2 ;  /* 0x000000ffe100720c */ /* 0x000fc40003f44120 */
[----:B------:R-:W-:Y:S02]  /*aff0*/  FSEL R138, R117, -INF , !P0 ;  /* 0xff800000758a7808 */ /* 0x000fe40004000000 */
[-C--:B------:R-:W-:Y:S02]  /*b000*/  ISETP.GT.U32.AND P0, PT, R226, R2.reuse, PT ;  /* 0x00000002e200720c */ /* 0x080fe40003f04070 */
[----:B------:R-:W-:Y:S01]  /*b010*/  FMNMX3 R90, R90, R99, R100, !PT ;  /* 0x000000635a5a7276 */ /* 0x000fe20007800064 */
[----:B------:R-:W-:Y:S01]  /*b020*/  FMUL R119, R119, UR58 ;  /* 0x0000003a77777c20 */ /* 0x000fe20008400000 */
[----:B------:R-:W-:Y:S02]  /*b030*/  FSEL R141, R116, -INF , !P2 ;  /* 0xff800000748d7808 */ /* 0x000fe40005000000 */
[----:B------:R-:W-:Y:S02]  /*b040*/  ISETP.GT.U32.AND P2, PT, R224, R2, PT ;  /* 0x00000002e000720c */ /* 0x000fe40003f44070 */
[----:B------:R-:W-:-:S02]  /*b050*/  ISETP.GT.U32.AND.EX P0, PT, R231, RZ, PT, P0 ;  /* 0x000000ffe700720c */ /* 0x000fc40003f04100 */
[----:B------:R-:W-:Y:S01]  /*b060*/  FMNMX3 R90, R90, R101, R102, !PT ;  /* 0x000000655a5a7276 */ /* 0x000fe20007800066 */
[----:B------:R-:W-:Y:S01]  /*b070*/  FMUL R118, R118, UR58 ;  /* 0x0000003a76767c20 */ /* 0x000fe20008400000 */
[----:B------:R-:W-:Y:S02]  /*b080*/  ISETP.GT.U32.AND.EX P2, PT, R229, RZ, PT, P2 ;  /* 0x000000ffe500720c */ /* 0x000fe40003f44120 */
[----:B------:R-:W-:Y:S02]  /*b090*/  FSEL R119, R119, -INF , !P0 ;  /* 0xff80000077777808 */ /* 0x000fe40004000000 */
[----:B------:R-:W-:Y:S02]  /*b0a0*/  FMNMX3 R90, R90, R103, R104, !PT ;  /* 0x000000675a5a7276 */ /* 0x000fe40007800068 */
[----:B------:R-:W-:Y:S02]  /*b0b0*/  ISETP.GT.U32.AND P0, PT, R230, R2, PT ;  /* 0x00000002e600720c */ /* 0x000fe40003f04070 */
[----:B------:R-:W-:Y:S01]  /*b0c0*/  FSEL R140, R118, -INF , !P2 ;  /* 0xff800000768c7808 */ /* 0x000fe20005000000 */
[----:B------:R-:W-:Y:S01]  /*b0d0*/  FMUL R118, R121, UR58 ;  /* 0x0000003a79767c20 */ /* 0x000fe20008400000 */
[----:B------:R-:W-:-:S02]  /*b0e0*/  FMNMX3 R90, R90, R105, R106, !PT ;  /* 0x000000695a5a7276 */ /* 0x000fc4000780006a */
[-C--:B------:R-:W-:Y:S02]  /*b0f0*/  ISETP.GT.U32.AND P2, PT, R228, R2.reuse, PT ;  /* 0x00000002e400720c */ /* 0x080fe40003f44070 */
[----:B------:R-:W-:Y:S01]  /*b100*/  ISETP.GT.U32.AND.EX P0, PT, R234, RZ, PT, P0 ;  /* 0x000000ffea00720c */ /* 0x000fe20003f04100 */
[----:B------:R-:W-:Y:S01]  /*b110*/  FMUL R120, R120, UR58 ;  /* 0x0000003a78787c20 */ /* 0x000fe20008400000 */
[----:B------:R-:W-:Y:S02]  /*b120*/  FMNMX3 R90, R90, R107, R108, !PT ;  /* 0x0000006b5a5a7276 */ /* 0x000fe4000780006c */
[----:B------:R-:W-:Y:S02]  /*b130*/  ISETP.GT.U32.AND.EX P2, PT, R233, RZ, PT, P2 ;  /* 0x000000ffe900720c */ /* 0x000fe40003f44120 */
[----:B------:R-:W-:Y:S02]  /*b140*/  FSEL R118, R118, -INF , !P0 ;  /* 0xff80000076767808 */ /* 0x000fe40004000000 */
[----:B------:R-:W-:Y:S01]  /*b150*/  ISETP.GT.U32.AND P0, PT, R235, R2, PT ;  /* 0x00000002eb00720c */ /* 0x000fe20003f04070 */
[----:B------:R-:W-:Y:S01]  /*b160*/  FMUL R117, R123, UR58 ;  /* 0x0000003a7b757c20 */ /* 0x000fe20008400000 */
[----:B------:R-:W-:-:S02]  /*b170*/  FMNMX3 R90, R90, R109, R110, !PT ;  /* 0x0000006d5a5a7276 */ /* 0x000fc4000780006e */
[----:B------:R-:W-:Y:S02]  /*b180*/  FSEL R139, R120, -INF , !P2 ;  /* 0xff800000788b7808 */ /* 0x000fe40005000000 */
[----:B------:R-:W-:Y:S02]  /*b190*/  ISETP.GT.U32.AND P2, PT, R232, R2, PT ;  /* 0x00000002e800720c */ /* 0x000fe40003f44070 */
[----:B------:R-:W-:Y:S01]  /*b1a0*/  ISETP.GT.U32.AND.EX P0, PT, R238, RZ, PT, P0 ;  /* 0x000000ffee00720c */ /* 0x000fe20003f04100 */
[----:B------:R-:W-:Y:S01]  /*b1b0*/  FMUL R122, R122, UR58 ;  /* 0x0000003a7a7a7c20 */ /* 0x000fe20008400000 */
[----:B------:R-:W-:Y:S02]  /*b1c0*/  FMNMX3 R90, R90, R111, R113, !PT ;  /* 0x0000006f5a5a7276 */ /* 0x000fe40007800071 */
[----:B------:R-:W-:Y:S02]  /*b1d0*/  ISETP.GT.U32.AND.EX P2, PT, R236, RZ, PT, P2 ;  /* 0x000000ffec00720c */ /* 0x000fe40003f44120 */
[----:B------:R-:W-:-:S02]  /*b1e0*/  FSEL R117, R117, -INF , !P0 ;  /* 0xff80000075757808 */ /* 0x000fc40004000000 */
[----:B------:R-:W-:Y:S02]  /*b1f0*/  ISETP.GT.U32.AND P0, PT, R239, R2, PT ;  /* 0x00000002ef00720c */ /* 0x000fe40003f04070 */
        /* <DEDUP_REMOVED lines=9> */
[-C--:B------:R-:W-:Y:S02]  /*b290*/  ISETP.GT.U32.AND P0, PT, R241, R2.reuse, PT ;  /* 0x00000002f100720c */ /* 0x080fe40003f04070 */
[----:B------:R-:W-:Y:S01]  /*b2a0*/  FMNMX3 R115, R90, R119, R139, !PT ;  /* 0x000000775a737276 */ /* 0x000fe2000780008b */
[----:B------:R-:W-:Y:S01]  /*b2b0*/  FMUL R125, R126, UR58 ;  /* 0x0000003a7e7d7c20 */ /* 0x000fe20008400000 */
[----:B------:R-:W-:Y:S02]  /*b2c0*/  FSEL R121, R121, -INF , !P2 ;  /* 0xff80000079797808 */ /* 0x000fe40005000000 */
[-C--:B------:R-:W-:Y:S02]  /*b2d0*/  ISETP.GT.U32.AND P1, PT, R245, R2.reuse, PT ;  /* 0x00000002f500720c */ /* 0x080fe40003f24070 */
[----:B------:R-:W-:-:S02]  /*b2e0*/  ISETP.GT.U32.AND P2, PT, R243, R2, PT ;  /* 0x00000002f300720c */ /* 0x000fc40003f44070 */
[----:B------:R-:W-:Y:S02]  /*b2f0*/  ISETP.GT.U32.AND.EX P0, PT, R244, RZ, PT, P0 ;  /* 0x000000fff400720c */ /* 0x000fe40003f04100 */
[----:B------:R-:W-:Y:S01]  /*b300*/  FMNMX3 R90, R115, R118, R122, !PT ;  /* 0x00000076735a7276 */ /* 0x000fe2000780007a */
[----:B------:R-:W-:Y:S01]  /*b310*/  FMUL R124, R127, UR58 ;  /* 0x0000003a7f7c7c20 */ /* 0x000fe20008400000 */
[----:B------:R-:W-:Y:S01]  /*b320*/  FMUL R123, R128, UR58 ;  /* 0x0000003a807b7c20 */ /* 0x000fe20008400000 */
[C---:B------:R-:W-:Y:S02]  /*b330*/  LOP3.LUT P5, RZ, R0.reuse, 0x80000000, RZ, 0xc0, !PT ;  /* 0x8000000000ff7812 */ /* 0x040fe400078ac0ff */
[----:B------:R-:W-:Y:S02]  /*b340*/  LOP3.LUT P4, RZ, R0, 0x40000000, RZ, 0xc0, !PT ;  /* 0x4000000000ff7812 */ /* 0x000fe4000788c0ff */
[----:B------:R-:W-:Y:S02]  /*b350*/  ISETP.GT.U32.AND.EX P1, PT, R247, RZ, PT, P1 ;  /* 0x000000fff700720c */ /* 0x000fe40003f24110 */
[----:B------:R-:W-:-:S02]  /*b360*/  ISETP.GT.U32.AND.EX P2, PT, R246, RZ, PT, P2 ;  /* 0x000000fff600720c */ /* 0x000fc40003f44120 */
[----:B------:R-:W-:Y:S02]  /*b370*/  FSEL R125, R125, -INF , !P0 ;  /* 0xff8000007d7d7808 */ /* 0x000fe40004000000 */
[----:B------:R-:W-:Y:S01]  /*b380*/  FMNMX3 R90, R90, R117, R121, !PT ;  /* 0x000000755a5a7276 */ /* 0x000fe20007800079 */
[----:B------:R-:W-:Y:S01]  /*b390*/  FMUL R120, R129, UR58 ;  /* 0x0000003a81787c20 */ /* 0x000fe20008400000 */
[----:B------:R-:W-:Y:S01]  /*b3a0*/  FMUL R115, R130, UR58 ;  /* 0x0000003a82737c20 */ /* 0x000fe20008400000 */
[----:B------:R-:W-:Y:S02]  /*b3b0*/  LOP3.LUT P3, RZ, R0, 0x20000000, RZ, 0xc0, !PT ;  /* 0x2000000000ff7812 */ /* 0x000fe4000786c0ff */
[----:B------:R-:W-:Y:S02]  /*b3c0*/  ISETP.GT.U32.AND.EX P4, PT, R249, RZ, PT, P4 ;  /* 0x000000fff900720c */ /* 0x000fe40003f84140 */
[----:B------:R-:W-:Y:S02]  /*b3d0*/  ISETP.GT.U32.AND.EX P5, PT, R248, RZ, PT, P5 ;  /* 0x000000fff800720c */ /* 0x000fe40003fa4150 */
[----:B------:R-:W-:-:S02]  /*b3e0*/  FSEL R124, R124, -INF , !P2 ;  /* 0xff8000007c7c7808 */ /* 0x000fc40005000000 */
[----:B------:R-:W-:Y:S02]  /*b3f0*/  FSEL R123, R123, -INF , !P1 ;  /* 0xff8000007b7b7808 */ /* 0x000fe40004800000 */
[----:B------:R-:W-:Y:S01]  /*b400*/  FMNMX3 R90, R90, R116, R125, !PT ;  /* 0x000000745a5a7276 */ /* 0x000fe2000780007d */
[----:B------:R-:W-:Y:S01]  /*b410*/  FMUL R112, R131, UR58 ;  /* 0x0000003a83707c20 */ /* 0x000fe20008400000 */
[----:B------:R-:W-:Y:S02]  /*b420*/  ISETP.GT.U32.AND.EX P3, PT, R250, RZ, PT, P3 ;  /* 0x000000fffa00720c */ /* 0x000fe40003f64130 */
[----:B------:R-:W-:Y:S02]  /*b430*/  FSEL R120, R120, -INF , !P5 ;  /* 0xff80000078787808 */ /* 0x000fe40006800000 */
[----:B------:R-:W-:Y:S02]  /*b440*/  FSEL R115, R115, -INF , !P4 ;  /* 0xff80000073737808 */ /* 0x000fe40006000000 */
[----:B------:R-:W-:-:S02]  /*b450*/  FMNMX3 R90, R90, R124, R123, !PT ;  /* 0x0000007c5a5a7276 */ /* 0x000fc4000780007b */
[----:B------:R-:W-:Y:S02]  /*b460*/  FSEL R112, R112, -INF , !P3 ;  /* 0xff80000070707808 */ /* 0x000fe40005800000 */
[----:B------:R-:W-:-:S04]  /*b470*/  FMNMX3 R90, R90, R120, R115, !PT ;  /* 0x000000785a5a7276 */ /* 0x000fc80007800073 */
[----:B------:R-:W-:-:S05]  /*b480*/  FMNMX3 R90, R90, R112, R137, !PT ;  /* 0x000000705a5a7276 */ /* 0x000fca0007800089 */
[--C-:B------:R-:W-:Y:S01]  /*b490*/  FADD R126, R251, -R90.reuse ;  /* 0x8000005afb7e7221 */ /* 0x100fe20000000000 */
[----:B------:R-:W-:-:S03]  /*b4a0*/  FADD R128, R3, -R90 ;  /* 0x8000005a03807221 */ /* 0x000fc60000000000 */
[----:B------:R-:W-:Y:S01]  /*b4b0*/  FMUL R127, R126, 1.4426950216293334961 ;  /* 0x3fb8aa3b7e7f7820 */ /* 0x000fe20000400000 */
[--C-:B------:R-:W-:Y:S02]  /*b4c0*/  FADD R126, R134, -R90.reuse ;  /* 0x8000005a867e7221 */ /* 0x100fe40000000000 */
[----:B------:R1:W5:Y:S04]  /*b4d0*/  LDL.LU R134, [R1+0x134] ;  /* 0x0001340001867983 */ /* 0x0003680000300800 */
[----:B------:R1:W5:Y:S01]  /*b4e0*/  LDL.LU R3, [R1+0x130] ;  /* 0x0001300001037983 */ /* 0x0003620000300800 */
[----:B------:R-:W-:Y:S01]  /*b4f0*/  FMUL R129, R128, 1.4426950216293334961 ;  /* 0x3fb8aa3b80817820 */ /* 0x000fe20000400000 */
[----:B------:R-:W-:-:S04]  /*b500*/  FADD R128, R5, -R90 ;  /* 0x8000005a05807221 */ /* 0x000fc80000000000 */
[----:B------:R-:W-:Y:S01]  /*b510*/  FMUL R130, R128, 1.4426950216293334961 ;  /* 0x3fb8aa3b80827820 */ /* 0x000fe20000400000 */
[----:B------:R-:W-:-:S04]  /*b520*/  FADD R128, R6, -R90 ;  /* 0x8000005a06807221 */ /* 0x000fc80000000000 */
[----:B------:R-:W-:Y:S01]  /*b530*/  FMUL R131, R128, 1.4426950216293334961 ;  /* 0x3fb8aa3b80837820 */ /* 0x000fe20000400000 */
[----:B------:R-:W-:-:S04]  /*b540*/  FADD R128, R7, -R90 ;  /* 0x8000005a07807221 */ /* 0x000fc80000000000 */
[----:B------:R-:W-:Y:S01]  /*b550*/  FMUL R142, R128, 1.4426950216293334961 ;  /* 0x3fb8aa3b808e7820 */ /* 0x000fe20000400000 */
[----:B------:R-:W-:-:S04]  /*b560*/  FADD R128, R8, -R90 ;  /* 0x8000005a08807221 */ /* 0x000fc80000000000 */
[----:B------:R-:W-:Y:S01]  /*b570*/  FMUL R143, R128, 1.4426950216293334961 ;  /* 0x3fb8aa3b808f7820 */ /* 0x000fe20000400000 */
[--C-:B------:R-:W-:Y:S01]  /*b580*/  FADD R128, R9, -R90.reuse ;  /* 0x8000005a09807221 */ /* 0x100fe20000000000 */
[----:B------:R2:W-:Y:S01]  /*b590*/  MUFU.EX2 R5, R129 ;  /* 0x0000008100057308 */ /* 0x0005e20000000800 */
[--C-:B------:R-:W-:Y:S02]  /*b5a0*/  FADD R16, R16, -R90.reuse ;  /* 0x8000005a10107221 */ /* 0x100fe40000000000 */
[----:B--2---:R-:W-:Y:S01]  /*b5b0*/  FMUL R129, R128, 1.4426950216293334961 ;  /* 0x3fb8aa3b80817820 */ /* 0x004fe20000400000 */
[----:B------:R-:W-:-:S04]  /*b5c0*/  FADD R128, R10, -R90 ;  /* 0x8000005a0a807221 */ /* 0x000fc80000000000 */
[----:B------:R2:W-:Y:S01]  /*b5d0*/  MUFU.EX2 R6, R130 ;  /* 0x0000008200067308 */ /* 0x0005e20000000800 */
[--C-:B------:R-:W-:Y:S01]  /*b5e0*/  FADD R32, R32, -R90.reuse ;  /* 0x8000005a20207221 */ /* 0x100fe20000000000 */
[----:B--2---:R-:W-:Y:S01]  /*b5f0*/  FMUL R130, R128, 1.4426950216293334961 ;  /* 0x3fb8aa3b80827820 */ /* 0x004fe20000400000 */
[----:B------:R-:W-:-:S05]  /*b600*/  FADD R128, R11, -R90 ;  /* 0x8000005a0b807221 */ /* 0x000fca0000000000 */
[----:B------:R2:W-:Y:S01]  /*b610*/  MUFU.EX2 R11, R130 ;  /* 0x00000082000b7308 */ /* 0x0005e20000000800 */
[----:B------:R-:W3:Y:S01]  /*b620*/  S2R R149, SR_TID.X ;  /* 0x0000000000957919 */ /* 0x000ee20000002100 */
[--C-:B------:R-:W-:Y:S01]  /*b630*/  FADD R40, R40, -R90.reuse ;  /* 0x8000005a28287221 */ /* 0x100fe20000000000 */
[----:B--2---:R-:W-:Y:S01]  /*b640*/  FMUL R130, R16, 1.4426950216293334961 ;  /* 0x3fb8aa3b10827820 */ /* 0x004fe20000400000 */
[----:B------:R-:W-:-:S04]  /*b650*/  FADD R16, R17, -R90 ;  /* 0x8000005a11107221 */ /* 0x000fc80000000000 */
[----:B------:R2:W-:Y:S01]  /*b660*/  MUFU.EX2 R17, R130 ;  /* 0x0000008200117308 */ /* 0x0005e20000000800 */
[--C-:B------:R-:W-:Y:S01]  /*b670*/  FADD R14, R14, -R90.reuse ;  /* 0x8000005a0e0e7221 */ /* 0x100fe20000000000 */
[--C-:B------:R-:W-:Y:S01]  /*b680*/  FADD R46, R46, -R90.reuse ;  /* 0x8000005a2e2e7221 */ /* 0x100fe20000000000 */
[----:B--2---:R-:W-:Y:S01]  /*b690*/  FMUL R130, R32, 1.4426950216293334961 ;  /* 0x3fb8aa3b20827820 */ /* 0x004fe20000400000 */
[----:B------:R-:W-:-:S04]  /*b6a0*/  FADD R32, R33, -R90 ;  /* 0x8000005a21207221 */ /* 0x000fc80000000000 */
[----:B------:R2:W-:Y:S01]  /*b6b0*/  MUFU.EX2 R10, R129 ;  /* 0x00000081000a7308 */ /* 0x0005e20000000800 */
[----:B------:R-:W-:-:S07]  /*b6c0*/  FADD R30, R30, -R90 ;  /* 0x8000005a1e1e7221 */ /* 0x000fce0000000000 */
[----:B------:R4:W-:Y:S01]  /*b6d0*/  MUFU.EX2 R33, R130 ;  /* 0x0000008200217308 */ /* 0x0009e20000000800 */
[----:B--2---:R-:W-:Y:S01]  /*b6e0*/  FMUL R129, R14, 1.4426950216293334961 ;  /* 0x3fb8aa3b0e817820 */ /* 0x004fe20000400000 */
[--C-:B------:R-:W-:Y:S01]  /*b6f0*/  FADD R14, R15, -R90.reuse ;  /* 0x8000005a0f0e7221 */ /* 0x100fe20000000000 */
[--C-:B------:R-:W-:Y:S01]  /*b700*/  FADD R52, R52, -R90.reuse ;  /* 0x8000005a34347221 */ /* 0x100fe20000000000 */
[----:B----4-:R-:W-:Y:S01]  /*b710*/  FMUL R130, R40, 1.4426950216293334961 ;  /* 0x3fb8aa3b28827820 */ /* 0x010fe20000400000 */
[----:B------:R-:W-:-:S03]  /*b720*/  FADD R40, R41, -R90 ;  /* 0x8000005a29287221 */ /* 0x000fc60000000000 */
[----:B------:R2:W-:Y:S01]  /*b730*/  MUFU.EX2 R15, R129 ;  /* 0x00000081000f7308 */ /* 0x0005e20000000800 */
[--C-:B------:R-:W-:Y:S01]  /*b740*/  FADD R38, R38, -R90.reuse ;  /* 0x8000005a26267221 */ /* 0x100fe20000000000 */
[----:B------:R-:W-:-:S06]  /*b750*/  FADD R50, R50, -R90 ;  /* 0x8000005a32327221 */ /* 0x000fcc0000000000 */
        /* <DEDUP_REMOVED lines=8> */
[--C-:B------:R-:W-:Y:S01]  /*b7e0*/  FADD R44, R44, -R90.reuse ;  /* 0x8000005a2c2c7221 */ /* 0x100fe20000000000 */
[----:B------:R-:W-:-:S05]  /*b7f0*/  FADD R53, R53, -R90 ;  /* 0x8000005a35357221 */ /* 0x000fca0000000000 */
[----:B------:R4:W-:Y:S01]  /*b800*/  MUFU.EX2 R47, R130 ;  /* 0x00000082002f7308 */ /* 0x0009e20000000800 */
[----:B--2---:R-:W-:Y:S01]  /*b810*/  FMUL R131, R128, 1.4426950216293334961 ;  /* 0x3fb8aa3b80837820 */ /* 0x004fe20000400000 */
[----:B------:R-:W-:-:S06]  /*b820*/  FADD R128, R12, -R90 ;  /* 0x8000005a0c807221 */ /* 0x000fcc0000000000 */
[----:B------:R2:W-:Y:S01]  /*b830*/  MUFU.EX2 R31, R129 ;  /* 0x00000081001f7308 */ /* 0x0005e20000000800 */
[----:B----4-:R-:W-:Y:S01]  /*b840*/  FMUL R130, R52, 1.4426950216293334961 ;  /* 0x3fb8aa3b34827820 */ /* 0x010fe20000400000 */
[--C-:B------:R-:W-:Y:S01]  /*b850*/  FADD R52, R56, -R90.reuse ;  /* 0x8000005a38347221 */ /* 0x100fe20000000000 */
[----:B------:R-:W-:Y:S01]  /*b860*/  FMUL R4, R4, 1.4426950216293334961 ;  /* 0x3fb8aa3b04047820 */ /* 0x000fe20000400000 */
[----:B------:R-:W-:-:S04]  /*b870*/  FADD R42, R42, -R90 ;  /* 0x8000005a2a2a7221 */ /* 0x000fc80000000000 */
[----:B------:R4:W-:Y:S01]  /*b880*/  MUFU.EX2 R8, R142 ;  /* 0x0000008e00087308 */ /* 0x0009e20000000800 */
[----:B--2---:R-:W-:Y:S01]  /*b890*/  FMUL R129, R38, 1.4426950216293334961 ;  /* 0x3fb8aa3b26817820 */ /* 0x004fe20000400000 */
[----:B------:R-:W-:Y:S01]  /*b8a0*/  FADD R38, R39, -R90 ;  /* 0x8000005a27267221 */ /* 0x000fe20000000000 */
[----:B------:R-:W-:Y:S01]  /*b8b0*/  FMUL R52, R52, 1.4426950216293334961 ;  /* 0x3fb8aa3b34347820 */ /* 0x000fe20000400000 */
[----:B------:R-:W-:-:S04]  /*b8c0*/  FMUL R53, R53, 1.4426950216293334961 ;  /* 0x3fb8aa3b35357820 */ /* 0x000fc80000400000 */
[----:B------:R2:W-:Y:S01]  /*b8d0*/  MUFU.EX2 R12, R131 ;  /* 0x00000083000c7308 */ /* 0x0005e20000000800 */
[----:B----4-:R-:W-:Y:S01]  /*b8e0*/  FMUL R142, R50, 1.4426950216293334961 ;  /* 0x3fb8aa3b328e7820 */ /* 0x010fe20000400000 */
[--C-:B------:R-:W-:Y:S01]  /*b8f0*/  FADD R50, R51, -R90.reuse ;  /* 0x8000005a33327221 */ /* 0x100fe20000000000 */
[----:B------:R-:W-:-:S05]  /*b900*/  FADD R59, R59, -R90 ;  /* 0x8000005a3b3b7221 */ /* 0x000fca0000000000 */
[----:B------:R4:W-:Y:S01]  /*b910*/  MUFU.EX2 R39, R129 ;  /* 0x0000008100277308 */ /* 0x0009e20000000800 */
[----:B--2---:R-:W-:Y:S01]  /*b920*/  FMUL R131, R34, 1.4426950216293334961 ;  /* 0x3fb8aa3b22837820 */ /* 0x004fe20000400000 */
[--C-:B------:R-:W-:Y:S01]  /*b930*/  FADD R34, R35, -R90.reuse ;  /* 0x8000005a23227221 */ /* 0x100fe20000000000 */
[----:B------:R-:W-:Y:S01]  /*b940*/  FMUL R126, R126, 1.4426950216293334961 ;  /* 0x3fb8aa3b7e7e7820 */ /* 0x000fe20000400000 */
[----:B------:R-:W-:Y:S01]  /*b950*/  FADD R48, R48, -R90 ;  /* 0x8000005a30307221 */ /* 0x000fe20000000000 */
[----:B----4-:R-:W-:-:S03]  /*b960*/  FMUL R129, R44, 1.4426950216293334961 ;  /* 0x3fb8aa3b2c817820 */ /* 0x010fc60000400000 */
[----:B------:R-:W-:Y:S01]  /*b970*/  MUFU.EX2 R51, R142 ;  /* 0x0000008e00337308 */ /* 0x000fe20000000800 */
[--C-:B------:R-:W-:Y:S01]  /*b980*/  FADD R44, R45, -R90.reuse ;  /* 0x8000005a2d2c7221 */ /* 0x100fe20000000000 */
[----:B------:R-:W-:-:S06]  /*b990*/  FADD R54, R54, -R90 ;  /* 0x8000005a36367221 */ /* 0x000fcc0000000000 */
[----:B------:R2:W-:Y:S01]  /*b9a0*/  MUFU.EX2 R35, R131 ;  /* 0x0000008300237308 */ /* 0x0005e20000000800 */
[----:B---3--:R-:W-:-:S07]  /*b9b0*/  LOP3.LUT P6, RZ, R149, 0x7f, RZ, 0xc0, !PT ;  /* 0x0000007f95ff7812 */ /* 0x008fce00078cc0ff */
[----:B------:R3:W-:Y:S01]  /*b9c0*/  MUFU.EX2 R142, R52 ;  /* 0x00000034008e7308 */ /* 0x0007e20000000800 */
[----:B--2---:R-:W-:Y:S01]  /*b9d0*/  FMUL R131, R42, 1.4426950216293334961 ;  /* 0x3fb8aa3b2a837820 */ /* 0x004fe20000400000 */
[----:B------:R-:W-:-:S06]  /*b9e0*/  FADD R42, R43, -R90 ;  /* 0x8000005a2b2a7221 */ /* 0x000fcc0000000000 */
[----:B------:R-:W-:Y:S01]  /*b9f0*/  MUFU.EX2 R45, R129 ;  /* 0x00000081002d7308 */ /* 0x000fe20000000800 */
[--C-:B---3--:R-:W-:Y:S01]  /*ba00*/  FADD R52, R60, -R90.reuse ;  /* 0x8000005a3c347221 */ /* 0x108fe20000000000 */
[----:B------:R-:W-:Y:S01]  /*ba10*/  FMUL R54, R54, 1.4426950216293334961 ;  /* 0x3fb8aa3b36367820 */ /* 0x000fe20000400000 */
[--C-:B------:R-:W-:Y:S01]  /*ba20*/  FADD R62, R62, -R90.reuse ;  /* 0x8000005a3e3e7221 */ /* 0x100fe20000000000 */
[--C-:B------:R-:W-:Y:S01]  /*ba30*/  FADD R70, R70, -R90.reuse ;  /* 0x8000005a46467221 */ /* 0x100fe20000000000 */
[--C-:B------:R-:W-:Y:S01]  /*ba40*/  FADD R55, R55, -R90.reuse ;  /* 0x8000005a37377221 */ /* 0x100fe20000000000 */
[----:B------:R-:W-:Y:S01]  /*ba50*/  USHF.L.U32 UR6, UR6, 0x1f, URZ ;  /* 0x0000001f06067899 */ /* 0x000fe200080006ff */
[----:B------:R-:W2:Y:S01]  /*ba60*/  @!P6 SYNCS.CCTL.IV [UR11+0x4010] ;  /* 0x00401000ff00e9b1 */ /* 0x000ea2000800000b */
[----:B------:R-:W-:Y:S08]  /*ba70*/  MUFU.EX2 R4, R4 ;  /* 0x0000000400047308 */ /* 0x000ff00000000800 */
[----:B------:R-:W3:Y:S08]  /*ba80*/  MUFU.EX2 R127, R127 ;  /* 0x0000007f007f7308 */ /* 0x000ef00000000800 */
[----:B------:R4:W-:Y:S08]  /*ba90*/  MUFU.EX2 R129, R53 ;  /* 0x0000003500817308 */ /* 0x0009f00000000800 */
[----:B------:R0:W-:Y:S01]  /*baa0*/  MUFU.EX2 R43, R131 ;  /* 0x00000083002b7308 */ /* 0x0001e20000000800 */
[----:B----4-:R-:W-:Y:S01]  /*bab0*/  FMUL R53, R59, 1.4426950216293334961 ;  /* 0x3fb8aa3b3b357820 */ /* 0x010fe20000400000 */
[----:B------:R-:W-:Y:S01]  /*bac0*/  FMUL R59, R52, 1.4426950216293334961 ;  /* 0x3fb8aa3b343b7820 */ /* 0x000fe20000400000 */
[----:B------:R-:W-:-:S05]  /*bad0*/  FADD R52, R66, -R90 ;  /* 0x8000005a42347221 */ /* 0x000fca0000000000 */
[----:B------:R-:W4:Y:S01]  /*bae0*/  MUFU.EX2 R126, R126 ;  /* 0x0000007e007e7308 */ /* 0x000f220000000800 */
[----:B0-----:R-:W-:Y:S01]  /*baf0*/  FMUL R131, R48, 1.4426950216293334961 ;  /* 0x3fb8aa3b30837820 */ /* 0x001fe20000400000 */
[----:B------:R-:W-:Y:S01]  /*bb00*/  FADD R48, R49, -R90 ;  /* 0x8000005a31307221 */ /* 0x000fe20000000000 */
[----:B------:R-:W-:Y:S01]  /*bb10*/  FMUL R52, R52, 1.4426950216293334961 ;  /* 0x3fb8aa3b34347820 */ /* 0x000fe20000400000 */
[----:B------:R-:W-:Y:S01]  /*bb20*/  FMUL R70, R70, 1.4426950216293334961 ;  /* 0x3fb8aa3b46467820 */ /* 0x000fe20000400000 */
[----:B------:R-:W-:Y:S01]  /*bb30*/  FMUL R55, R55, 1.4426950216293334961 ;  /* 0x3fb8aa3b37377820 */ /* 0x000fe20000400000 */
[----:B------:R-:W-:Y:S02]  /*bb40*/  NOP ;  /* 0x0000000000007918 */ /* 0x000fe40000000000 */
[----:B------:R-:W-:Y:S08]  /*bb50*/  MUFU.EX2 R49, R131 ;  /* 0x0000008300317308 */ /* 0x000ff00000000800 */
[----:B------:R0:W-:Y:S02]  /*bb60*/  MUFU.EX2 R131, R54 ;  /* 0x0000003600837308 */ /* 0x0001e40000000800 */
[----:B0-----:R-:W-:-:S06]  /*bb70*/  FMUL R54, R62, 1.4426950216293334961 ;  /* 0x3fb8aa3b3e367820 */ /* 0x001fcc0000400000 */
[----:B------:R0:W-:Y:S01]  /*bb80*/  MUFU.EX2 R62, R52 ;  /* 0x00000034003e7308 */ /* 0x0001e20000000800 */
[--C-:B------:R-:W-:Y:S01]  /*bb90*/  FADD R68, R68, -R90.reuse ;  /* 0x8000005a44447221 */ /* 0x100fe20000000000 */
[----:B0-----:R-:W-:-:S06]  /*bba0*/  FADD R52, R73, -R90 ;  /* 0x8000005a49347221 */ /* 0x001fcc0000000000 */
[----:B------:R0:W-:Y:S01]  /*bbb0*/  MUFU.EX2 R144, R70 ;  /* 0x0000004600907308 */ /* 0x0001e20000000800 */
[----:B------:R-:W-:Y:S01]  /*bbc0*/  FMUL R52, R52, 1.4426950216293334961 ;  /* 0x3fb8aa3b34347820 */ /* 0x000fe20000400000 */
[----:B------:R-:W-:-:S06]  /*bbd0*/  FADD R77, R77, -R90 ;  /* 0x8000005a4d4d7221 */ /* 0x000fcc0000000000 */
[----:B------:R3:W-:Y:S01]  /*bbe0*/  MUFU.EX2 R56, R55 ;  /* 0x0000003700387308 */ /* 0x0007e20000000800 */
[----:B0-----:R-:W-:-:S04]  /*bbf0*/  IMAD.U32 R70, RZ, RZ, UR6 ;  /* 0x00000006ff467e24 */ /* 0x001fc8000f8e00ff */
[----:B--2---:R-:W0:Y:S01]  /*bc00*/  SYNCS.PHASECHK.TRANS64.TRYWAIT P0, [UR14], R70 ;  /* 0x00000046ff0075a7 */ /* 0x004e22000800110e */
[----:B---3--:R-:W-:Y:S02]  /*bc10*/  FADD R55, R4, R127 ;  /* 0x0000007f04377221 */ /* 0x008fe40000000000 */
[----:B------:R4:W-:Y:S01]  /*bc20*/  MUFU.EX2 R66, R54 ;  /* 0x0000003600427308 */ /* 0x0009e20000000800 */
[----:B------:R-:W-:-:S07]  /*bc30*/  FMUL R68, R68, 1.4426950216293334961 ;  /* 0x3fb8aa3b44447820 */ /* 0x000fce0000400000 */
[----:B------:R2:W-:Y:S01]  /*bc40*/  MUFU.EX2 R147, R52 ;  /* 0x0000003400937308 */ /* 0x0005e20000000800 */
[----:B----4-:R-:W-:-:S04]  /*bc50*/  FADD R54, R126, R55 ;  /* 0x000000377e367221 */ /* 0x010fc80000000000 */
[----:B------:R-:W-:Y:S01]  /*bc60*/  FADD R55, R5, R54 ;  /* 0x0000003605377221 */ /* 0x000fe20000000000 */
[--C-:B--2---:R-:W-:Y:S02]  /*bc70*/  FADD R52, R78, -R90.reuse ;  /* 0x8000005a4e347221 */ /* 0x104fe40000000000 */
[----:B------:R2:W-:Y:S08]  /*bc80*/  MUFU.EX2 R60, R53 ;  /* 0x00000035003c7308 */ /* 0x0005f00000000800 */
[----:B------:R-:W3:Y:S01]  /*bc90*/  MUFU.EX2 R9, R143 ;  /* 0x0000008f00097308 */ /* 0x000ee20000000800 */
[----:B--2---:R-:W-:Y:S01]  /*bca0*/  FMUL R53, R77, 1.4426950216293334961 ;  /* 0x3fb8aa3b4d357820 */ /* 0x004fe20000400000 */
[----:B------:R-:W-:Y:S01]  /*bcb0*/  FMUL R77, R52, 1.4426950216293334961 ;  /* 0x3fb8aa3b344d7820 */ /* 0x000fe20000400000 */
[--C-:B------:R-:W-:Y:S01]  /*bcc0*/  FADD R52, R80, -R90.reuse ;  /* 0x8000005a50347221 */ /* 0x100fe20000000000 */
[----:B------:R-:W-:-:S04]  /*bcd0*/  FADD R69, R69, -R90 ;  /* 0x8000005a45457221 */ /* 0x000fc80000000000 */
[----:B------:R2:W-:Y:S01]  /*bce0*/  MUFU.EX2 R143, R68 ;  /* 0x00000044008f7308 */ /* 0x0005e20000000800 */
[----:B------:R-:W-:Y:S01]  /*bcf0*/  FMUL R128, R128, 1.4426950216293334961 ;  /* 0x3fb8aa3b80807820 */ /* 0x000fe20000400000 */
[----:B------:R-:W-:-:S06]  /*bd00*/  FADD R13, R13, -R90 ;  /* 0x8000005a0d0d7221 */ /* 0x000fcc0000000000 */
[----:B------:R4:W-:Y:S01]  /*bd10*/  MUFU.EX2 R78, R53 ;  /* 0x00000035004e7308 */ /* 0x0009e20000000800 */
[----:B--2---:R-:W-:Y:S01]  /*bd20*/  FADD R68, R6, R55 ;  /* 0x0000003706447221 */ /* 0x004fe20000000000 */
[----:B------:R-:W-:-:S03]  /*bd30*/  FMUL R69, R69, 1.4426950216293334961 ;  /* 0x3fb8aa3b45457820 */ /* 0x000fc60000400000 */
[----:B------:R-:W-:Y:S01]  /*bd40*/  FADD R55, R7, R68 ;  /* 0x0000004407377221 */ /* 0x000fe20000000000 */
[----:B----4-:R-:W-:Y:S01]  /*bd50*/  FMUL R53, R52, 1.4426950216293334961 ;  /* 0x3fb8aa3b34357820 */ /* 0x010fe20000400000 */
[--C-:B------:R-:W-:Y:S02]  /*bd60*/  FADD R52, R81, -R90.reuse ;  /* 0x8000005a51347221 */ /* 0x100fe40000000000 */
[----:B------:R-:W-:Y:S02]  /*bd70*/  FADD R68, R8, R55 ;  /* 0x0000003708447221 */ /* 0x000fe40000000000 */
[----:B------:R-:W-:Y:S01]  /*bd80*/  FMUL R54, R52, 1.4426950216293334961 ;  /* 0x3fb8aa3b34367820 */ /* 0x000fe20000400000 */
[--C-:B------:R-:W-:Y:S01]  /*bd90*/  FADD R52, R82, -R90.reuse ;  /* 0x8000005a52347221 */ /* 0x100fe20000000000 */
[----:B------:R-:W-:Y:S01]  /*bda0*/  FMUL R13, R13, 1.4426950216293334961 ;  /* 0x3fb8aa3b0d0d7820 */ /* 0x000fe20000400000 */
[--C-:B------:R-:W-:Y:S01]  /*bdb0*/  FADD R18, R18, -R90.reuse ;  /* 0x8000005a12127221 */ /* 0x100fe20000000000 */
        /* <DEDUP_REMOVED lines=19> */
[----:B------:R-:W2:Y:S01]  /*bef0*/  MUFU.EX2 R128, R128 ;  /* 0x0000008000807308 */ /* 0x000ea20000000800 */
[----:B------:R-:W-:Y:S01]  /*bf00*/  FMUL R55, R52, 1.4426950216293334961 ;  /* 0x3fb8aa3b34377820 */ /* 0x000fe20000400000 */
[--C-:B------:R-:W-:Y:S01]  /*bf10*/  FADD R72, R72, -R90.reuse ;  /* 0x8000005a48487221 */ /* 0x100fe20000000000 */
[--C-:B------:R-:W-:Y:S01]  /*bf20*/  FADD R75, R75, -R90.reuse ;  /* 0x8000005a4b4b7221 */ /* 0x100fe20000000000 */
[--C-:B------:R-:W-:Y:S01]  /*bf30*/  FADD R79, R79, -R90.reuse ;  /* 0x8000005a4f4f7221 */ /* 0x100fe20000000000 */
[----:B------:R-:W-:-:S03]  /*bf40*/  FADD R52, R83, -R90 ;  /* 0x8000005a53347221 */ /* 0x000fc60000000000 */
        /* <DEDUP_REMOVED lines=8> */
[----:B---3--:R-:W-:Y:S01]  /*bfd0*/  FADD R69, R9, R68 ;  /* 0x0000004409457221 */ /* 0x008fe20000000000 */
[----:B------:R-:W-:Y:S01]  /*bfe0*/  FMUL R23, R23, 1.4426950216293334961 ;  /* 0x3fb8aa3b17177820 */ /* 0x000fe20000400000 */
        /* <DEDUP_REMOVED lines=24> */
[----:B------:R-:W3:Y:S01]  /*c170*/  MUFU.EX2 R13, R13 ;  /* 0x0000000d000d7308 */ /* 0x000ee20000000800 */
[----:B------:R-:W-:Y:S01]  /*c180*/  FMUL R72, R72, 1.4426950216293334961 ;  /* 0x3fb8aa3b48487820 */ /* 0x000fe20000400000 */
[----:B------:R-:W-:Y:S01]  /*c190*/  FMUL R75, R75, 1.4426950216293334961 ;  /* 0x3fb8aa3b4b4b7820 */ /* 0x000fe20000400000 */
[----:B------:R-:W-:Y:S01]  /*c1a0*/  FMUL R79, R79, 1.4426950216293334961 ;  /* 0x3fb8aa3b4f4f7820 */ /* 0x000fe20000400000 */
[----:B------:R-:W-:Y:S01]  /*c1b0*/  FADD R68, R10, R69 ;  /* 0x000000450a447221 */ /* 0x000fe20000000000 */
[----:B------:R-:W-:Y:S01]  /*c1c0*/  FMUL R52, R52, 1.4426950216293334961 ;  /* 0x3fb8aa3b34347820 */ /* 0x000fe20000400000 */
[----:B------:R-:W-:-:S02]  /*c1d0*/  FADD R71, R71, -R90 ;  /* 0x8000005a47477221 */ /* 0x000fc40000000000 */
[----:B------:R4:W0:Y:S02]  /*c1e0*/  MUFU.EX2 R81, R53 ;  /* 0x0000003500517308 */ /* 0x0008240000000800 */
[----:B------:R-:W-:-:S06]  /*c1f0*/  FMUL R71, R71, 1.4426950216293334961 ;  /* 0x3fb8aa3b47477820 */ /* 0x000fcc0000400000 */
[----:B------:R-:W0:Y:S01]  /*c200*/  MUFU.EX2 R14, R14 ;  /* 0x0000000e000e7308 */ /* 0x000e220000000800 */
[----:B----4-:R-:W-:-:S07]  /*c210*/  FADD R53, R11, R68 ;  /* 0x000000440b357221 */ /* 0x010fce0000000000 */
[----:B------:R-:W4:Y:S01]  /*c220*/  MUFU.EX2 R16, R16 ;  /* 0x0000001000107308 */ /* 0x000f220000000800 */
[----:B------:R-:W-:-:S07]  /*c230*/  FADD R53, R12, R53 ;  /* 0x000000350c357221 */ /* 0x000fce0000000000 */
[----:B------:R-:W0:Y:S08]  /*c240*/  MUFU.EX2 R18, R18 ;  /* 0x0000001200127308 */ /* 0x000e300000000800 */
        /* <DEDUP_REMOVED lines=36> */
[----:B------:R-:W0:Y:S01]  /*c490*/  MUFU.EX2 R149, R52 ;  /* 0x0000003400957308 */ /* 0x000e220000000800 */
[----:B------:R-:W-:-:S02]  /*c4a0*/  IMAD.MOV.U32 R68, RZ, RZ, R132 ;  /* 0x000000ffff447224 */ /* 0x000fc400078e0084 */
[----:B------:R-:W-:-:S05]  /*c4b0*/  IMAD.MOV.U32 R69, RZ, RZ, R133 ;  /* 0x000000ffff457224 */ /* 0x000fca00078e0085 */
[----:B------:R0:W1:Y:S01]  /*c4c0*/  MUFU.EX2 R146, R71 ;  /* 0x0000004700927308 */ /* 0x0000620000000800 */
[----:B------:R-:W-:-:S07]  /*c4d0*/  FADD R84, R84, -R90 ;  /* 0x8000005a54547221 */ /* 0x000fce0000000000 */
[----:B------:R2:W1:Y:S01]  /*c4e0*/  MUFU.EX2 R82, R54 ;  /* 0x0000003600527308 */ /* 0x0004620000000800 */
[----:B0-----:R-:W-:-:S04]  /*c4f0*/  IMAD.U32 R71, RZ, RZ, UR23 ;  /* 0x00000017ff477e24 */ /* 0x001fc8000f8e00ff */
[----:B------:R-:W-:-:S04]  /*c500*/  IMAD.WIDE R68, R71, 0x2, R68 ;  /* 0x0000000247447825 */ /* 0x000fc800078e0244 */
[----:B--2---:R-:W-:-:S04]  /*c510*/  FADD R54, R128, R53 ;  /* 0x0000003580367221 */ /* 0x004fc80000000000 */
[----:B---3--:R-:W-:Y:S01]  /*c520*/  FADD R54, R13, R54 ;  /* 0x000000360d367221 */ /* 0x008fe20000000000 */
[----:B----4-:R-:W-:Y:S06]  /*c530*/  @!P0 BRA `(.L_x_15) ;  /* 0x0000002c00a08947 */ /* 0x010fec0003800000 */
.L_x_24:
[----:B------:R-:W2:Y:S04]  /*c540*/  LDL.64 R154, [R1+0x70] ;  /* 0x00007000019a7983 */ /* 0x000ea80000100a00 */
[----:B------:R-:W3:Y:S01]  /*c550*/  LDL.64 R158, [R1+0xa8] ;  /* 0x0000a800019e7983 */ /* 0x000ee20000100a00 */
[----:B------:R-:W-:-:S03]  /*c560*/  FADD R53, R15, R54 ;  /* 0x000000360f357221 */ /* 0x000fc60000000000 */
[----:B------:R-:W4:Y:S01]  /*c570*/  LDL.64 R152, [R1+0x68] ;  /* 0x0000680001987983 */ /* 0x000f220000100a00 */
[----:B------:R-:W-:-:S03]  /*c580*/  IMAD.U32 R52, RZ, RZ, UR23 ;  /* 0x00000017ff347e24 */ /* 0x000fc6000f8e00ff */
[----:B------:R-:W3:Y:S01]  /*c590*/  LDL.64 R156, [R1+0xa0] ;  /* 0x0000a000019c7983 */ /* 0x000ee20000100a00 */
[----:B------:R-:W-:-:S03]  /*c5a0*/  FADD R54, R14, R53 ;  /* 0x000000350e367221 */ /* 0x000fc60000000000 */
[----:B------:R-:W3:Y:S01]  /*c5b0*/  LDL.64 R162, [R1+0x98] ;  /* 0x0000980001a27983 */ /* 0x000ee20000100a00 */
[----:B------:R-:W-:Y:S01]  /*c5c0*/  FADD R55, R17, R54 ;  /* 0x0000003611377221 */ /* 0x000fe20000000000 */
[----:B------:R-:W-:Y:S02]  /*c5d0*/  IMAD.U32 R70, RZ, RZ, UR23 ;  /* 0x00000017ff467e24 */ /* 0x000fe4000f8e00ff */
[----:B------:R-:W4:Y:S01]  /*c5e0*/  LDG.E.U16 R68, desc[UR26][R68.64] ;  /* 0x0000001a44447981 */ /* 0x000f22000c1e1500 */
[----:B------:R-:W-:Y:S01]  /*c5f0*/  FADD R55, R16, R55 ;  /* 0x0000003710377221 */ /* 0x000fe20000000000 */
[----:B------:R-:W-:Y:S02]  /*c600*/  IMAD.U32 R71, RZ, RZ, UR23 ;  /* 0x00000017ff477e24 */ /* 0x000fe4000f8e00ff */
[----:B------:R-:W-:Y:S01]  /*c610*/  FMUL R84, R84, 1.4426950216293334961 ;  /* 0x3fb8aa3b54547820 */ /* 0x000fe20000400000 */
[----:B------:R-:W4:Y:S01]  /*c620*/  LDL.64 R160, [R1+0x58] ;  /* 0x0000580001a07983 */ /* 0x000f220000100a00 */
[----:B------:R-:W-:-:S02]  /*c630*/  IMAD.U32 R79, RZ, RZ, UR23 ;  /* 0x00000017ff4f7e24 */ /* 0x000fc4000f8e00ff */
[--C-:B------:R-:W-:Y:S01]  /*c640*/  FADD R85, R85, -R90.reuse ;  /* 0x8000005a55557221 */ /* 0x100fe20000000000 */
[--C-:B------:R-:W-:Y:S01]  /*c650*/  FADD R88, R88, -R90.reuse ;  /* 0x8000005a58587221 */ /* 0x100fe20000000000 */
[----:B------:R-:W-:Y:S01]  /*c660*/  FADD R87, R87, -R90 ;  /* 0x8000005a57577221 */ /* 0x000fe20000000000 */
[----:B------:R-:W4:Y:S04]  /*c670*/  LDL.64 R168, [R1+0x48] ;  /* 0x0000480001a87983 */ /* 0x000f280000100a00 */
[----:B------:R-:W4:Y:S04]  /*c680*/  LDL.64 R166, [R1+0x40] ;  /* 0x0000400001a67983 */ /* 0x000f280000100a00 */
[----:B------:R-:W4:Y:S01]  /*c690*/  LDL.64 R164, [R1+0x78] ;  /* 0x0000780001a47983 */ /* 0x000f220000100a00 */
[----:B--2---:R-:W-:-:S04]  /*c6a0*/  IMAD.WIDE R52, R52, 0x2, R154 ;  /* 0x0000000234347825 */ /* 0x004fc800078e029a */
[----:B------:R-:W-:Y:S01]  /*c6b0*/  FADD R54, R86, -R90 ;  /* 0x8000005a56367221 */ /* 0x000fe20000000000 */
[----:B------:R-:W2:Y:S01]  /*c6c0*/  LDL.64 R154, [R1+0x60] ;  /* 0x00006000019a7983 */ /* 0x000ea20000100a00 */
[----:B------:R0:W1:Y:S03]  /*c6d0*/  MUFU.EX2 R150, R84 ;  /* 0x0000005400967308 */ /* 0x0000660000000800 */
[----:B------:R3:W2:Y:S02]  /*c6e0*/  LDG.E.U16 R69, desc[UR26][R52.64] ;  /* 0x0000001a34457981 */ /* 0x0006a4000c1e1500 */
[----:B---3--:R-:W-:-:S04]  /*c6f0*/  IMAD.WIDE R52, R70, 0x2, R158 ;  /* 0x0000000246347825 */ /* 0x008fc800078e029e */
[----:B------:R-:W-:Y:S01]  /*c700*/  FADD R70, R18, R55 ;  /* 0x0000003712467221 */ /* 0x000fe20000000000 */
[----:B------:R-:W-:Y:S01]  /*c710*/  FMUL R151, R54, 1.4426950216293334961 ;  /* 0x3fb8aa3b36977820 */ /* 0x000fe20000400000 */
[----:B------:R-:W-:Y:S01]  /*c720*/  FMUL R85, R85, 1.4426950216293334961 ;  /* 0x3fb8aa3b55557820 */ /* 0x000fe20000400000 */
[----:B0-----:R-:W-:Y:S02]  /*c730*/  IMAD.U32 R84, RZ, RZ, UR23 ;  /* 0x00000017ff547e24 */ /* 0x001fe4000f8e00ff */
[----:B------:R-:W-:Y:S01]  /*c740*/  FADD R75, R19, R70 ;  /* 0x00000046134b7221 */ /* 0x000fe20000000000 */
[----:B----4-:R-:W-:Y:S01]  /*c750*/  IMAD.WIDE R54, R71, 0x2, R152 ;  /* 0x0000000247367825 */ /* 0x010fe200078e0298 */
[----:B------:R0:W3:Y:S03]  /*c760*/  LDG.E.U16 R70, desc[UR26][R52.64] ;  /* 0x0000001a34467981 */ /* 0x0000e6000c1e1500 */
[----:B------:R-:W-:Y:S01]  /*c770*/  FADD R72, R20, R75 ;  /* 0x0000004b14487221 */ /* 0x000fe20000000000 */
[----:B------:R4:W3:Y:S03]  /*c780*/  LDG.E.U16 R71, desc[UR26][R54.64] ;  /* 0x0000001a36477981 */ /* 0x0008e6000c1e1500 */
[----:B------:R-:W-:Y:S01]  /*c790*/  FADD R75, R21, R72 ;  /* 0x00000048154b7221 */ /* 0x000fe20000000000 */
[----:B------:R-:W3:Y:S03]  /*c7a0*/  LDL.64 R158, [R1+0x90] ;  /* 0x00009000019e7983 */ /* 0x000ee60000100a00 */
[----:B------:R-:W-:Y:S01]  /*c7b0*/  FADD R72, R22, R75 ;  /* 0x0000004b16487221 */ /* 0x000fe20000000000 */
[----:B0-----:R-:W-:-:S02]  /*c7c0*/  IMAD.WIDE R52, R79, 0x2, R156 ;  /* 0x000000024f347825 */ /* 0x001fc400078e029c */
[----:B------:R-:W3:Y:S02]  /*c7d0*/  LDL.64 R156, [R1+0x50] ;  /* 0x00005000019c7983 */ /* 0x000ee40000100a00 */
[----:B----4-:R-:W-:Y:S01]  /*c7e0*/  FADD R54, R89, -R90 ;  /* 0x8000005a59367221 */ /* 0x010fe20000000000 */
[----:B------:R-:W-:Y:S01]  /*c7f0*/  FADD R55, R23, R72 ;  /* 0x0000004817377221 */ /* 0x000fe20000000000 */
[----:B------:R-:W-:Y:S01]  /*c800*/  IMAD.U32 R75, RZ, RZ, UR23 ;  /* 0x00000017ff4b7e24 */ /* 0x000fe2000f8e00ff */
[----:B------:R2:W4:Y:S01]  /*c810*/  LDG.E.U16 R72, desc[UR26][R52.64] ;  /* 0x0000001a34487981 */ /* 0x000522000c1e1500 */
[----:B------:R0:W1:Y:S02]  /*c820*/  MUFU.EX2 R86, R85 ;  /* 0x0000005500567308 */ /* 0x0000640000000800 */
[----:B0-----:R-:W-:Y:S01]  /*c830*/  FMUL R85, R54, 1.4426950216293334961 ;  /* 0x3fb8aa3b36557820 */ /* 0x001fe20000400000 */
[----:B--2---:R-:W-:-:S04]  /*c840*/  IMAD.WIDE R52, R84, 0x2, R154 ;  /* 0x0000000254347825 */ /* 0x004fc800078e029a */
[----:B------:R-:W-:Y:S01]  /*c850*/  FADD R154, R24, R55 ;  /* 0x00000037189a7221 */ /* 0x000fe20000000000 */
[----:B------:R-:W-:Y:S02]  /*c860*/  IMAD.WIDE R54, R75, 0x2, R162 ;  /* 0x000000024b367825 */ /* 0x000fe400078e02a2 */
[----:B------:R-:W2:Y:S02]  /*c870*/  LDL.64 R162, [R1+0x88] ;  /* 0x0000880001a27983 */ /* 0x000ea40000100a00 */
[----:B------:R-:W-:Y:S01]  /*c880*/  FMUL R88, R88, 1.4426950216293334961 ;  /* 0x3fb8aa3b58587820 */ /* 0x000fe20000400000 */
[----:B------:R-:W-:Y:S01]  /*c890*/  FADD R153, R25, R154 ;  /* 0x0000009a19997221 */ /* 0x000fe20000000000 */
[----:B------:R-:W-:Y:S01]  /*c8a0*/  FMUL R87, R87, 1.4426950216293334961 ;  /* 0x3fb8aa3b57577820 */ /* 0x000fe20000400000 */
[----:B------:R-:W-:Y:S01]  /*c8b0*/  FADD R84, R63, -R90 ;  /* 0x8000005a3f547221 */ /* 0x000fe20000000000 */
[----:B------:R0:W-:Y:S01]  /*c8c0*/  MUFU.EX2 R89, R88 ;  /* 0x0000005800597308 */ /* 0x0001e20000000800 */
[----:B------:R-:W-:Y:S01]  /*c8d0*/  IMAD.U32 R154, RZ, RZ, UR23 ;  /* 0x00000017ff9a7e24 */ /* 0x000fe2000f8e00ff */
[----:B------:R1:W4:Y:S01]  /*c8e0*/  LDG.E.U16 R75, desc[UR26][R52.64] ;  /* 0x0000001a344b7981 */ /* 0x000322000c1e1500 */
[----:B------:R-:W-:-:S03]  /*c8f0*/  IMAD.U32 R155, RZ, RZ, UR23 ;  /* 0x00000017ff9b7e24 */ /* 0x000fc6000f8e00ff */
[----:B------:R1:W4:Y:S02]  /*c900*/  LDG.E.U16 R79, desc[UR26][R54.64] ;  /* 0x0000001a364f7981 */ /* 0x000324000c1e1500 */
[----:B------:R1:W-:Y:S01]  /*c910*/  MUFU.EX2 R152, R87 ;  /* 0x0000005700987308 */ /* 0x0003e20000000800 */
[----:B0-----:R-:W-:-:S04]  /*c920*/  FADD R88, R26, R153 ;  /* 0x000000991a587221 */ /* 0x001fc80000000000 */
[----:B------:R-:W-:Y:S01]  /*c930*/  FADD R153, R27, R88 ;  /* 0x000000581b997221 */ /* 0x000fe20000000000 */
[----:B-1----:R-:W-:Y:S01]  /*c940*/  FMUL R87, R84, 1.4426950216293334961 ;  /* 0x3fb8aa3b54577820 */ /* 0x002fe20000400000 */
[----:B------:R-:W-:Y:S01]  /*c950*/  FADD R84, R64, -R90 ;  /* 0x8000005a40547221 */ /* 0x000fe20000000000 */
[----:B------:R-:W-:Y:S02]  /*c960*/  IMAD.WIDE R52, R154, 0x2, R160 ;  /* 0x000000029a347825 */ /* 0x000fe400078e02a0 */
[----:B------:R-:W4:Y:S02]  /*c970*/  LDL.64 R160, [R1+0x80] ;  /* 0x0000800001a07983 */ /* 0x000f240000100a00 */
[----:B------:R-:W-:Y:S01]  /*c980*/  FMUL R88, R84, 1.4426950216293334961 ;  /* 0x3fb8aa3b54587820 */ /* 0x000fe20000400000 */
[----:B------:R-:W-:Y:S01]  /*c990*/  FADD R84, R28, R153 ;  /* 0x000000991c547221 */ /* 0x000fe20000000000 */
[----:B------:R-:W-:Y:S01]  /*c9a0*/  FADD R54, R65, -R90 ;  /* 0x8000005a41367221 */ /* 0x000fe20000000000 */
[----:B------:R-:W-:-:S02]  /*c9b0*/  IMAD.U32 R55, RZ, RZ, UR23 ;  /* 0x00000017ff377e24 */ /* 0x000fc4000f8e00ff */
[----:B------:R-:W-:Y:S01]  /*c9c0*/  FADD R154, R29, R84 ;  /* 0x000000541d9a7221 */ /* 0x000fe20000000000 */
[----:B------:R0:W-:Y:S01]  /*c9d0*/  MUFU.EX2 R63, R85 ;  /* 0x00000055003f7308 */ /* 0x0001e20000000800 */
[----:B------:R1:W4:Y:S01]  /*c9e0*/  LDG.E.U16 R84, desc[UR26][R52.64] ;  /* 0x0000001a34547981 */ /* 0x000322000c1e1500 */
[----:B------:R-:W-:Y:S01]  /*c9f0*/  FMUL R153, R54, 1.4426950216293334961 ;  /* 0x3fb8aa3b36997820 */ /* 0x000fe20000400000 */
[----:B---3--:R-:W-:-:S04]  /*ca00*/  IMAD.WIDE R54, R55, 0x2, R156 ;  /* 0x0000000237367825 */ /* 0x008fc800078e029c */
[----:B0-----:R-:W-:Y:S01]  /*ca10*/  FADD R85, R31, R154 ;  /* 0x0000009a1f557221 */ /* 0x001fe20000000000 */
[----:B-1----:R-:W-:-:S04]  /*ca20*/  IMAD.WIDE R52, R155, 0x2, R158 ;  /* 0x000000029b347825 */ /* 0x002fc800078e029e */
[----:B------:R-:W-:Y:S01]  /*ca30*/  FADD R154, R30, R85 ;  /* 0x000000551e9a7221 */ /* 0x000fe20000000000 */
[----:B------:R-:W-:Y:S01]  /*ca40*/  IMAD.U32 R156, RZ, RZ, UR23 ;  /* 0x00000017ff9c7e24 */ /* 0x000fe2000f8e00ff */
[----:B------:R2:W3:Y:S03]  /*ca50*/  LDG.E.U16 R85, desc[UR26][R52.64] ;  /* 0x0000001a34557981 */ /* 0x0004e6000c1e1500 */
[----:B--2---:R-:W-:Y:S02]  /*ca60*/  IMAD.WIDE R52, R156, 0x2, R162 ;  /* 0x000000029c347825 */ /* 0x004fe400078e02a2 */
[----:B------:R-:W2:Y:S02]  /*ca70*/  LDL.64 R162, [R1+0x38] ;  /* 0x0000380001a27983 */ /* 0x000ea40000100a00 */
[----:B------:R-:W-:Y:S01]  /*ca80*/  FADD R155, R33, R154 ;  /* 0x0000009a219b7221 */ /* 0x000fe20000000000 */
[----:B------:R0:W-:Y:S01]  /*ca90*/  MUFU.EX2 R65, R88 ;  /* 0x0000005800417308 */ /* 0x0001e20000000800 */
[----:B------:R-:W-:-:S02]  /*caa0*/  IMAD.U32 R158, RZ, RZ, UR23 ;  /* 0x00000017ff9e7e24 */ /* 0x000fc4000f8e00ff */
[----:B0-----:R-:W-:-:S04]  /*cab0*/  FADD R88, R32, R155 ;  /* 0x0000009b20587221 */ /* 0x001fc80000000000 */
[----:B------:R-:W-:Y:S02]  /*cac0*/  FADD R157, R35, R88 ;  /* 0x00000058239d7221 */ /* 0x000fe40000000000 */
[----:B------:R0:W3:Y:S02]  /*cad0*/  LDG.E.U16 R88, desc[UR26][R52.64] ;  /* 0x0000001a34587981 */ /* 0x0000e4000c1e1500 */
[----:B------:R-:W-:Y:S01]  /*cae0*/  FADD R157, R34, R157 ;  /* 0x0000009d229d7221 */ /* 0x000fe20000000000 */
[----:B------:R1:W-:Y:S01]  /*caf0*/  MUFU.EX2 R64, R87 ;  /* 0x0000005700407308 */ /* 0x0003e20000000800 */
[----:B0-----:R-:W-:-:S04]  /*cb00*/  IMAD.WIDE R52, R158, 0x2, R168 ;  /* 0x000000029e347825 */ /* 0x001fc800078e02a8 */
[----:B------:R-:W-:Y:S01]  /*cb10*/  FADD R158, R36, R157 ;  /* 0x0000009d249e7221 */ /* 0x000fe20000000000 */
[----:B------:R-:W-:Y:S01]  /*cb20*/  FADD R91, R91, -R90 ;  /* 0x8000005a5b5b7221 */ /* 0x000fe20000000000 */
[----:B-1----:R0:W3:Y:S02]  /*cb30*/  LDG.E.U16 R87, desc[UR26][R54.64] ;  /* 0x0000001a36577981 */ /* 0x0020e4000c1e1500 */
[----:B------:R-:W-:Y:S01]  /*cb40*/  FADD R158, R37, R158 ;  /* 0x0000009e259e7221 */ /* 0x000fe20000000000 */
[--C-:B------:R-:W-:Y:S01]  /*cb50*/  FADD R93, R93, -R90.reuse ;  /* 0x8000005a5d5d7221 */ /* 0x100fe20000000000 */
[----:B------:R-:W-:Y:S02]  /*cb60*/  FADD R92, R92, -R90 ;  /* 0x8000005a5c5c7221 */ /* 0x000fe40000000000 */
[----:B------:R-:W-:Y:S01]  /*cb70*/  FADD R159, R39, R158 ;  /* 0x0000009e279f7221 */ /* 0x000fe20000000000 */
[----:B------:R-:W-:Y:S01]  /*cb80*/  FMUL R91, R91, 1.4426950216293334961 ;  /* 0x3fb8aa3b5b5b7820 */ /* 0x000fe20000400000 */
[----:B0-----:R-:W-:-:S02]  /*cb90*/  IMAD.U32 R54, RZ, RZ, UR23 ;  /* 0x00000017ff367e24 */ /* 0x001fc4000f8e00ff */
[----:B------:R-:W-:Y:S01]  /*cba0*/  FMUL R93, R93, 1.4426950216293334961 ;  /* 0x3fb8aa3b5d5d7820 */ /* 0x000fe20000400000 */
[----:B------:R-:W-:Y:S01]  /*cbb0*/  FADD R158, R38, R159 ;  /* 0x0000009f269e7221 */ /* 0x000fe20000000000 */
[----:B------:R-:W-:Y:S01]  /*cbc0*/  FMUL R92, R92, 1.4426950216293334961 ;  /* 0x3fb8aa3b5c5c7820 */ /* 0x000fe20000400000 */
[----:B----4-:R-:W-:Y:S01]  /*cbd0*/  IMAD.WIDE R54, R54, 0x2, R160 ;  /* 0x0000000236367825 */ /* 0x010fe200078e02a0 */
[----:B------:R0:W-:Y:S03]  /*cbe0*/  MUFU.EX2 R154, R91 ;  /* 0x0000005b009a7308 */ /* 0x0001e60000000800 */
[----:B------:R-:W-:Y:S02]  /*cbf0*/  IMAD.U32 R160, RZ, RZ, UR23 ;  /* 0x00000017ffa07e24 */ /* 0x000fe4000f8e00ff */
[----:B------:R-:W-:-:S03]  /*cc00*/  FADD R94, R94, -R90 ;  /* 0x8000005a5e5e7221 */ /* 0x000fc60000000000 */
[----:B------:R1:W-:Y:S01]  /*cc10*/  MUFU.EX2 R156, R93 ;  /* 0x0000005d009c7308 */ /* 0x0003e20000000800 */
[----:B0-----:R0:W4:Y:S01]  /*cc20*/  LDG.E.U16 R91, desc[UR26][R52.64] ;  /* 0x0000001a345b7981 */ /* 0x001122000c1e1500 */
[----:B------:R-:W-:Y:S02]  /*cc30*/  IMAD.U32 R159, RZ, RZ, UR23 ;  /* 0x00000017ff9f7e24 */ /* 0x000fe4000f8e00ff */
[----:B------:R-:W-:Y:S01]  /*cc40*/  FADD R95, R95, -R90 ;  /* 0x8000005a5f5f7221 */ /* 0x000fe20000000000 */
[----:B-1----:R-:W-:-:S03]  /*cc50*/  FADD R93, R41, R158 ;  /* 0x0000009e295d7221 */ /* 0x002fc60000000000 */
[----:B------:R1:W-:Y:S01]  /*cc60*/  MUFU.EX2 R155, R92 ;  /* 0x0000005c009b7308 */ /* 0x0003e20000000800 */
[----:B0-----:R-:W-:-:S04]  /*cc70*/  IMAD.WIDE R52, R160, 0x2, R166 ;  /* 0x00000002a0347825 */ /* 0x001fc800078e02a6 */
[----:B------:R-:W-:Y:S01]  /*cc80*/  FADD R158, R40, R93 ;  /* 0x0000005d289e7221 */ /* 0x000fe20000000000 */
[----:B------:R-:W-:Y:S01]  /*cc90*/  FMUL R94, R94, 1.4426950216293334961 ;  /* 0x3fb8aa3b5e5e7820 */ /* 0x000fe20000400000 */
[----:B------:R0:W3:Y:S04]  /*cca0*/  LDG.E.U16 R93, desc[UR26][R52.64] ;  /* 0x0000001a345d7981 */ /* 0x0000e8000c1e1500 */
[----:B-1----:R1:W3:Y:S01]  /*ccb0*/  LDG.E.U16 R92, desc[UR26][R54.64] ;  /* 0x0000001a365c7981 */ /* 0x0022e2000c1e1500 */
[----:B------:R-:W-:Y:S01]  /*ccc0*/  FMUL R95, R95, 1.4426950216293334961 ;  /* 0x3fb8aa3b5f5f7820 */ /* 0x000fe20000400000 */
[----:B0-----:R-:W-:-:S04]  /*ccd0*/  IMAD.WIDE R52, R159, 0x2, R164 ;  /* 0x000000029f347825 */ /* 0x001fc800078e02a4 */
[----:B-1----:R-:W-:Y:S01]  /*cce0*/  FADD R54, R96, -R90 ;  /* 0x8000005a60367221 */ /* 0x002fe20000000000 */
[----:B------:R-:W-:-:S03]  /*ccf0*/  IMAD.U32 R55, RZ, RZ, UR23 ;  /* 0x00000017ff377e24 */ /* 0x000fc6000f8e00ff */
[----:B------:R-:W-:Y:S01]  /*cd00*/  FMUL R159, R54, 1.4426950216293334961 ;  /* 0x3fb8aa3b369f7820 */ /* 0x000fe20000400000 */
[----:B------:R0:W-:Y:S08]  /*cd10*/  MUFU.EX2 R157, R94 ;  /* 0x0000005e009d7308 */ /* 0x0001f00000000800 */
[----:B------:R1:W-:Y:S01]  /*cd20*/  MUFU.EX2 R96, R95 ;  /* 0x0000005f00607308 */ /* 0x0003e20000000800 */
[----:B0-----:R0:W3:Y:S01]  /*cd30*/  LDG.E.U16 R94, desc[UR26][R52.64] ;  /* 0x0000001a345e7981 */ /* 0x0010e2000c1e1500 */
[----:B------:R-:W-:-:S04]  /*cd40*/  FADD R161, R43, R158 ;  /* 0x0000009e2ba17221 */ /* 0x000fc80000000000 */
[----:B------:R-:W-:-:S04]  /*cd50*/  FADD R160, R42, R161 ;  /* 0x000000a12aa07221 */ /* 0x000fc80000000000 */
[----:B------:R-:W-:-:S04]  /*cd60*/  FADD R161, R45, R160 ;  /* 0x000000a02da17221 */ /* 0x000fc80000000000 */
[----:B------:R-:W-:Y:S01]  /*cd70*/  FADD R160, R44, R161 ;  /* 0x000000a12ca07221 */ /* 0x000fe20000000000 */
[----:B------:R-:W-:-:S03]  /*cd80*/  FADD R158, R97, -R90 ;  /* 0x8000005a619e7221 */ /* 0x000fc60000000000 */
[----:B------:R-:W-:Y:S01]  /*cd90*/  FADD R161, R47, R160 ;  /* 0x000000a02fa17221 */ /* 0x000fe20000000000 */
[----:B------:R-:W-:-:S03]  /*cda0*/  FMUL R158, R158, 1.4426950216293334961 ;  /* 0x3fb8aa3b9e9e7820 */ /* 0x000fc60000400000 */
[----:B------:R-:W-:Y:S01]  /*cdb0*/  FADD R160, R46, R161 ;  /* 0x000000a12ea07221 */ /* 0x000fe20000000000 */
[----:B0-----:R0:W-:Y:S01]  /*cdc0*/  MUFU.EX2 R52, R158 ;  /* 0x0000009e00347308 */ /* 0x0011e20000000800 */
[--C-:B------:R-:W-:Y:S01]  /*cdd0*/  FADD R99, R99, -R90.reuse ;  /* 0x8000005a63637221 */ /* 0x100fe20000000000 */
[----:B------:R-:W-:-:S04]  /*cde0*/  FADD R98, R98, -R90 ;  /* 0x8000005a62627221 */ /* 0x000fc80000000000 */
[----:B------:R-:W-:Y:S02]  /*cdf0*/  FMUL R98, R98, 1.4426950216293334961 ;  /* 0x3fb8aa3b62627820 */ /* 0x000fe40000400000 */
[----:B------:R0:W-:Y:S01]  /*ce00*/  MUFU.EX2 R97, R159 ;  /* 0x0000009f00617308 */ /* 0x0001e20000000800 */
[----:B------:R-:W-:-:S07]  /*ce10*/  FADD R101, R101, -R90 ;  /* 0x8000005a65657221 */ /* 0x000fce0000000000 */
        /* <DEDUP_REMOVED lines=10> */
[----:B------:R-:W-:Y:S01]  /*cec0*/  FADD R110, R110, -R90 ;  /* 0x8000005a6e6e7221 */ /* 0x000fe20000000000 */
[----:B--2---:R-:W-:-:S05]  /*ced0*/  IMAD.WIDE R54, R55, 0x2, R162 ;  /* 0x0000000237367825 */ /* 0x004fca00078e02a2 */
[----:B-1----:R1:W2:Y:S02]  /*cee0*/  LDG.E.U16 R95, desc[UR26][R54.64] ;  /* 0x0000001a365f7981 */ /* 0x0022a4000c1e1500 */
[----:B-1----:R-:W-:Y:S01]  /*cef0*/  FADD R55, R49, R160 ;  /* 0x000000a031377221 */ /* 0x002fe20000000000 */
[----:B------:R-:W-:-:S03]  /*cf00*/  FMUL R54, R99, 1.4426950216293334961 ;  /* 0x3fb8aa3b63367820 */ /* 0x000fc60000400000 */
[----:B0-----:R-:W-:-:S04]  /*cf10*/  FADD R158, R48, R55 ;  /* 0x00000037309e7221 */ /* 0x001fc80000000000 */
[----:B------:R-:W-:-:S04]  /*cf20*/  FADD R99, R51, R158 ;  /* 0x0000009e33637221 */ /* 0x000fc80000000000 */
[----:B------:R-:W-:-:S04]  /*cf30*/  FADD R159, R50, R99 ;  /* 0x00000063329f7221 */ /* 0x000fc80000000000 */
[----:B------:R-:W-:Y:S01]  /*cf40*/  FADD R98, R130, R159 ;  /* 0x0000009f82627221 */ /* 0x000fe20000000000 */
[----:B------:R-:W-:-:S03]  /*cf50*/  FMUL R99, R101, 1.4426950216293334961 ;  /* 0x3fb8aa3b65637820 */ /* 0x000fc60000400000 */
[----:B------:R-:W-:-:S04]  /*cf60*/  FADD R98, R129, R98 ;  /* 0x0000006281627221 */ /* 0x000fc80000000000 */
[----:B------:R-:W-:-:S04]  /*cf70*/  FADD R101, R131, R98 ;  /* 0x0000006283657221 */ /* 0x000fc80000000000 */
[----:B------:R-:W-:-:S04]  /*cf80*/  FADD R159, R56, R101 ;  /* 0x00000065389f7221 */ /* 0x000fc80000000000 */
[----:B------:R-:W-:Y:S01]  /*cf90*/  FADD R98, R142, R159 ;  /* 0x0000009f8e627221 */ /* 0x000fe20000000000 */
[----:B------:R-:W-:-:S03]  /*cfa0*/  FMUL R101, R103, 1.4426950216293334961 ;  /* 0x3fb8aa3b67657820 */ /* 0x000fc60000400000 */
[----:B------:R-:W-:-:S04]  /*cfb0*/  FADD R98, R57, R98 ;  /* 0x0000006239627221 */ /* 0x000fc80000000000 */
[----:B------:R-:W-:-:S04]  /*cfc0*/  FADD R103, R61, R98 ;  /* 0x000000623d677221 */ /* 0x000fc80000000000 */
[----:B------:R-:W-:Y:S01]  /*cfd0*/  FADD R159, R58, R103 ;  /* 0x000000673a9f7221 */ /* 0x000fe20000000000 */
[----:B------:R-:W-:-:S03]  /*cfe0*/  FMUL R103, R105, 1.4426950216293334961 ;  /* 0x3fb8aa3b69677820 */ /* 0x000fc60000400000 */
[----:B------:R-:W-:-:S04]  /*cff0*/  FADD R98, R60, R159 ;  /* 0x0000009f3c627221 */ /* 0x000fc80000000000 */
        /* <DEDUP_REMOVED lines=12> */
[----:B------:R-:W-:Y:S01]  /*d0c0*/  FADD R105, R76, R105 ;  /* 0x000000694c697221 */ /* 0x000fe20000000000 */
[----:B------:R-:W-:Y:S01]  /*d0d0*/  FMUL R55, R100, 1.4426950216293334961 ;  /* 0x3fb8aa3b64377820 */ /* 0x000fe20000400000 */
[----:B------:R-:W-:Y:S02]  /*d0e0*/  FMUL R100, R102, 1.4426950216293334961 ;  /* 0x3fb8aa3b66647820 */ /* 0x000fe40000400000 */
[----:B------:R-:W-:Y:S01]  /*d0f0*/  FADD R98, R78, R105 ;  /* 0x000000694e627221 */ /* 0x000fe20000000000 */
[----:B------:R-:W-:Y:S01]  /*d100*/  FMUL R102, R104, 1.4426950216293334961 ;  /* 0x3fb8aa3b68667820 */ /* 0x000fe20000400000 */
[----:B------:R-:W-:Y:S01]  /*d110*/  FMUL R104, R106, 1.4426950216293334961 ;  /* 0x3fb8aa3b6a687820 */ /* 0x000fe20000400000 */
[----:B------:R-:W-:Y:S01]  /*d120*/  FMUL R106, R107, 1.4426950216293334961 ;  /* 0x3fb8aa3b6b6a7820 */ /* 0x000fe20000400000 */
[----:B------:R-:W-:Y:S01]  /*d130*/  FADD R105, R77, R98 ;  /* 0x000000624d697221 */ /* 0x000fe20000000000 */
[----:B------:R-:W-:Y:S01]  /*d140*/  FMUL R107, R108, 1.4426950216293334961 ;  /* 0x3fb8aa3b6c6b7820 */ /* 0x000fe20000400000 */
[----:B------:R-:W-:Y:S01]  /*d150*/  FMUL R108, R109, 1.4426950216293334961 ;  /* 0x3fb8aa3b6d6c7820 */ /* 0x000fe20000400000 */
[----:B------:R-:W-:Y:S01]  /*d160*/  FMUL R109, R110, 1.4426950216293334961 ;  /* 0x3fb8aa3b6e6d7820 */ /* 0x000fe20000400000 */
[----:B------:R-:W-:Y:S01]  /*d170*/  FADD R110, R80, R105 ;  /* 0x00000069506e7221 */ /* 0x000fe20000000000 */
[----:B------:R-:W-:-:S03]  /*d180*/  FADD R114, R114, -R90 ;  /* 0x8000005a72727221 */ /* 0x000fc60000000000 */
[----:B------:R-:W-:Y:S01]  /*d190*/  FADD R105, R81, R110 ;  /* 0x0000006e51697221 */ /* 0x000fe20000000000 */
[----:B------:R-:W-:-:S03]  /*d1a0*/  FMUL R98, R114, 1.4426950216293334961 ;  /* 0x3fb8aa3b72627820 */ /* 0x000fc60000400000 */
[----:B------:R-:W-:Y:S01]  /*d1b0*/  FADD R114, R82, R105 ;  /* 0x0000006952727221 */ /* 0x000fe20000000000 */
[----:B------:R-:W0:Y:S01]  /*d1c0*/  MUFU.EX2 R151, R151 ;  /* 0x0000009700977308 */ /* 0x000e220000000800 */
[----:B------:R-:W-:Y:S02]  /*d1d0*/  F2FP.BF16.F32.PACK_AB R6, R7, R6 ;  /* 0x000000060706723e */ /* 0x000fe400000010ff */
[----:B------:R-:W-:Y:S01]  /*d1e0*/  FADD R114, R83, R114 ;  /* 0x0000007253727221 */ /* 0x000fe20000000000 */
[----:B------:R-:W-:Y:S02]  /*d1f0*/  F2FP.BF16.F32.PACK_AB R7, R9, R8 ;  /* 0x000000080907723e */ /* 0x000fe400000010ff */
[----:B------:R-:W-:Y:S01]  /*d200*/  F2FP.BF16.F32.PACK_AB R8, R11, R10 ;  /* 0x0000000a0b08723e */ /* 0x000fe200000010ff */
[----:B------:R-:W-:Y:S01]  /*d210*/  FADD R11, R149, R114 ;  /* 0x00000072950b7221 */ /* 0x000fe20000000000 */
[----:B------:R-:W-:-:S03]  /*d220*/  F2FP.BF16.F32.PACK_AB R4, R127, R4 ;  /* 0x000000047f04723e */ /* 0x000fc600000010ff */
[----:B------:R-:W-:Y:S01]  /*d230*/  FADD R127, R150, R11 ;  /* 0x0000000b967f7221 */ /* 0x000fe20000000000 */
[----:B------:R-:W-:-:S03]  /*d240*/  F2FP.BF16.F32.PACK_AB R11, R17, R14 ;  /* 0x0000000e110b723e */ /* 0x000fc600000010ff */
[----:B------:R-:W-:Y:S01]  /*d250*/  FADD R14, R86, R127 ;  /* 0x0000007f560e7221 */ /* 0x000fe20000000000 */
[----:B------:R-:W-:-:S03]  /*d260*/  F2FP.BF16.F32.PACK_AB R10, R15, R13 ;  /* 0x0000000d0f0a723e */ /* 0x000fc600000010ff */
[----:B0-----:R-:W-:Y:S01]  /*d270*/  FADD R15, R151, R14 ;  /* 0x0000000e970f7221 */ /* 0x001fe20000000000 */
[----:B------:R-:W-:Y:S02]  /*d280*/  F2FP.BF16.F32.PACK_AB R9, R128, R12 ;  /* 0x0000000c8009723e */ /* 0x000fe400000010ff */
[----:B------:R-:W-:Y:S01]  /*d290*/  F2FP.BF16.F32.PACK_AB R12, R18, R16 ;  /* 0x00000010120c723e */ /* 0x000fe200000010ff */
[----:B------:R-:W-:Y:S01]  /*d2a0*/  FADD R16, R152, R15 ;  /* 0x0000000f98107221 */ /* 0x000fe20000000000 */
[----:B------:R-:W0:Y:S03]  /*d2b0*/  MUFU.EX2 R153, R153 ;  /* 0x0000009900997308 */ /* 0x000e260000000800 */
[----:B------:R-:W-:Y:S01]  /*d2c0*/  FADD R18, R89, R16 ;  /* 0x0000001059127221 */ /* 0x000fe20000000000 */
[----:B------:R-:W-:-:S03]  /*d2d0*/  F2FP.BF16.F32.PACK_AB R13, R20, R19 ;  /* 0x00000013140d723e */ /* 0x000fc600000010ff */
[----:B------:R-:W-:Y:S01]  /*d2e0*/  FADD R19, R63, R18 ;  /* 0x000000123f137221 */ /* 0x000fe20000000000 */
[----:B------:R-:W-:-:S03]  /*d2f0*/  F2FP.BF16.F32.PACK_AB R14, R22, R21 ;  /* 0x00000015160e723e */ /* 0x000fc600000010ff */
[----:B------:R-:W-:Y:S01]  /*d300*/  FADD R22, R64, R19 ;  /* 0x0000001340167221 */ /* 0x000fe20000000000 */
[----:B------:R-:W-:-:S03]  /*d310*/  F2FP.BF16.F32.PACK_AB R16, R26, R25 ;  /* 0x000000191a10723e */ /* 0x000fc600000010ff */
[----:B------:R-:W-:-:S04]  /*d320*/  FADD R22, R65, R22 ;  /* 0x0000001641167221 */ /* 0x000fc80000000000 */
[----:B0-----:R-:W-:Y:S01]  /*d330*/  FADD R25, R153, R22 ;  /* 0x0000001699197221 */ /* 0x001fe20000000000 */
[----:B------:R-:W-:-:S03]  /*d340*/  F2FP.BF16.F32.PACK_AB R18, R31, R29 ;  /* 0x0000001d1f12723e */ /* 0x000fc600000010ff */
[----:B------:R-:W-:Y:S01]  /*d350*/  FADD R26, R154, R25 ;  /* 0x000000199a1a7221 */ /* 0x000fe20000000000 */
[----:B------:R-:W-:-:S03]  /*d360*/  F2FP.BF16.F32.PACK_AB R17, R28, R27 ;  /* 0x0000001b1c11723e */ /* 0x000fc600000010ff */
[----:B------:R-:W-:Y:S01]  /*d370*/  FADD R29, R155, R26 ;  /* 0x0000001a9b1d7221 */ /* 0x000fe20000000000 */
[--C-:B------:R-:W-:Y:S01]  /*d380*/  FADD R119, R119, -R90.reuse ;  /* 0x8000005a77777221 */ /* 0x100fe20000000000 */
[----:B------:R-:W-:Y:S02]  /*d390*/  FADD R21, R118, -R90 ;  /* 0x8000005a76157221 */ /* 0x000fe40000000000 */
[----:B------:R-:W-:Y:S01]  /*d3a0*/  FADD R28, R156, R29 ;  /* 0x0000001d9c1c7221 */ /* 0x000fe20000000000 */
[----:B------:R-:W-:Y:S01]  /*d3b0*/  FMUL R114, R119, 1.4426950216293334961 ;  /* 0x3fb8aa3b77727820 */ /* 0x000fe20000400000 */
[----:B------:R-:W-:Y:S02]  /*d3c0*/  FMUL R119, R21, 1.4426950216293334961 ;  /* 0x3fb8aa3b15777820 */ /* 0x000fe40000400000 */
[----:B------:R-:W-:Y:S01]  /*d3d0*/  FADD R31, R157, R28 ;  /* 0x0000001c9d1f7221 */ /* 0x000fe20000000000 */
[----:B------:R-:W0:Y:S01]  /*d3e0*/  MUFU.EX2 R54, R54 ;  /* 0x0000003600367308 */ /* 0x000e220000000800 */
[----:B------:R-:W-:-:S02]  /*d3f0*/  F2FP.BF16.F32.PACK_AB R21, R36, R34 ;  /* 0x000000222415723e */ /* 0x000fc400000010ff */
[----:B------:R-:W-:Y:S01]  /*d400*/  FADD R34, R96, R31 ;  /* 0x0000001f60227221 */ /* 0x000fe20000000000 */
[----:B------:R-:W-:-:S03]  /*d410*/  F2FP.BF16.F32.PACK_AB R19, R33, R30 ;  /* 0x0000001e2113723e */ /* 0x000fc600000010ff */
[----:B------:R-:W-:Y:S01]  /*d420*/  FADD R33, R97, R34 ;  /* 0x0000002261217221 */ /* 0x000fe20000000000 */
[----:B------:R-:W1:Y:S03]  /*d430*/  MUFU.EX2 R55, R55 ;  /* 0x0000003700377308 */ /* 0x000e660000000800 */
[----:B------:R-:W-:Y:S01]  /*d440*/  FADD R34, R52, R33 ;  /* 0x0000002134227221 */ /* 0x000fe20000000000 */
[----:B------:R-:W-:-:S04]  /*d450*/  F2FP.BF16.F32.PACK_AB R22, R39, R37 ;  /* 0x000000252716723e */ /* 0x000fc800000010ff */
[----:B------:R-:W1:Y:S01]  /*d460*/  MUFU.EX2 R99, R99 ;  /* 0x0000006300637308 */ /* 0x000e620000000800 */
[----:B------:R-:W-:Y:S01]  /*d470*/  FADD R37, R53, R34 ;  /* 0x0000002235257221 */ /* 0x000fe20000000000 */
[----:B------:R-:W-:Y:S02]  /*d480*/  F2FP.BF16.F32.PACK_AB R15, R24, R23 ;  /* 0x00000017180f723e */ /* 0x000fe400000010ff */
[----:B------:R-:W-:-:S04]  /*d490*/  F2FP.BF16.F32.PACK_AB R23, R41, R38 ;  /* 0x000000262917723e */ /* 0x000fc800000010ff */
[----:B------:R-:W3:Y:S01]  /*d4a0*/  MUFU.EX2 R100, R100 ;  /* 0x0000006400647308 */ /* 0x000ee20000000800 */
[----:B0-----:R-:W-:Y:S01]  /*d4b0*/  FADD R38, R54, R37 ;  /* 0x0000002536267221 */ /* 0x001fe20000000000 */
[----:B------:R-:W-:-:S06]  /*d4c0*/  F2FP.BF16.F32.PACK_AB R24, R43, R40 ;  /* 0x000000282b18723e */ /* 0x000fcc00000010ff */
[----:B------:R-:W0:Y:S01]  /*d4d0*/  MUFU.EX2 R101, R101 ;  /* 0x0000006500657308 */ /* 0x000e220000000800 */
[----:B-1----:R-:W-:-:S07]  /*d4e0*/  FADD R40, R55, R38 ;  /* 0x0000002637287221 */ /* 0x002fce0000000000 */
[----:B------:R-:W1:Y:S01]  /*d4f0*/  MUFU.EX2 R102, R102 ;  /* 0x0000006600667308 */ /* 0x000e620000000800 */
[----:B------:R-:W-:Y:S01]  /*d500*/  FADD R41, R99, R40 ;  /* 0x0000002863297221 */ /* 0x000fe20000000000 */
[----:B------:R-:W-:-:S06]  /*d510*/  F2FP.BF16.F32.PACK_AB R25, R45, R42 ;  /* 0x0000002a2d19723e */ /* 0x000fcc00000010ff */
[----:B------:R-:W1:Y:S01]  /*d520*/  MUFU.EX2 R103, R103 ;  /* 0x0000006700677308 */ /* 0x000e620000000800 */
[----:B---3--:R-:W-:Y:S01]  /*d530*/  FADD R42, R100, R41 ;  /* 0x00000029642a7221 */ /* 0x008fe20000000000 */
[----:B------:R-:W-:-:S06]  /*d540*/  FADD R27, R117, -R90 ;  /* 0x8000005a751b7221 */ /* 0x000fcc0000000000 */
[----:B------:R-:W3:Y:S01]  /*d550*/  MUFU.EX2 R104, R104 ;  /* 0x0000006800687308 */ /* 0x000ee20000000800 */
[----:B0-----:R-:W-:Y:S01]  /*d560*/  FADD R43, R101, R42 ;  /* 0x0000002a652b7221 */ /* 0x001fe20000000000 */
[----:B------:R-:W-:Y:S01]  /*d570*/  F2FP.BF16.F32.PACK_AB R20, R35, R32 ;  /* 0x000000202314723e */ /* 0x000fe200000010ff */
[----:B------:R-:W-:Y:S01]  /*d580*/  FMUL R32, R27, 1.4426950216293334961 ;  /* 0x3fb8aa3b1b207820 */ /* 0x000fe20000400000 */
[----:B------:R-:W-:-:S04]  /*d590*/  F2FP.BF16.F32.PACK_AB R27, R49, R46 ;  /* 0x0000002e311b723e */ /* 0x000fc800000010ff */
[----:B------:R-:W0:Y:S01]  /*d5a0*/  MUFU.EX2 R106, R106 ;  /* 0x0000006a006a7308 */ /* 0x000e220000000800 */
[----:B-1----:R-:W-:Y:S01]  /*d5b0*/  FADD R46, R102, R43 ;  /* 0x0000002b662e7221 */ /* 0x002fe20000000000 */
[--C-:B------:R-:W-:Y:S01]  /*d5c0*/  FADD R111, R111, -R90.reuse ;  /* 0x8000005a6f6f7221 */ /* 0x100fe20000000000 */
[----:B------:R-:W-:Y:S01]  /*d5d0*/  FADD R122, R122, -R90 ;  /* 0x8000005a7a7a7221 */ /* 0x000fe20000000000 */
[----:B------:R-:W-:-:S04]  /*d5e0*/  F2FP.BF16.F32.PACK_AB R26, R47, R44 ;  /* 0x0000002c2f1a723e */ /* 0x000fc800000010ff */
[----:B------:R-:W1:Y:S01]  /*d5f0*/  MUFU.EX2 R107, R107 ;  /* 0x0000006b006b7308 */ /* 0x000e620000000800 */
[----:B------:R-:W-:Y:S01]  /*d600*/  FADD R39, R124, -R90 ;  /* 0x8000005a7c277221 */ /* 0x000fe20000000000 */
[----:B------:R-:W-:Y:S01]  /*d610*/  FADD R47, R103, R46 ;  /* 0x0000002e672f7221 */ /* 0x000fe20000000000 */
[----:B------:R-:W-:Y:S01]  /*d620*/  FMUL R111, R111, 1.4426950216293334961 ;  /* 0x3fb8aa3b6f6f7820 */ /* 0x000fe20000400000 */
[----:B------:R-:W-:Y:S01]  /*d630*/  FADD R113, R113, -R90 ;  /* 0x8000005a71717221 */ /* 0x000fe20000000000 */
[----:B------:R-:W-:-:S03]  /*d640*/  FMUL R122, R122, 1.4426950216293334961 ;  /* 0x3fb8aa3b7a7a7820 */ /* 0x000fc60000400000 */
[----:B------:R-:W0:Y:S01]  /*d650*/  MUFU.EX2 R108, R108 ;  /* 0x0000006c006c7308 */ /* 0x000e220000000800 */
        /* <DEDUP_REMOVED lines=9> */
[----:B------:R-:W0:Y:S01]  /*d6f0*/  MUFU.EX2 R109, R109 ;  /* 0x0000006d006d7308 */ /* 0x000e220000000800 */
[----:B------:R-:W-:Y:S01]  /*d700*/  F2FP.BF16.F32.PACK_AB R38, R147, R73 ;  /* 0x000000499326723e */ /* 0x000fe200000010ff */
[--C-:B------:R-:W-:Y:S01]  /*d710*/  FADD R139, R139, -R90.reuse ;  /* 0x8000005a8b8b7221 */ /* 0x100fe20000000000 */
[----:B------:R-:W-:Y:S01]  /*d720*/  FADD R125, R125, -R90 ;  /* 0x8000005a7d7d7221 */ /* 0x000fe20000000000 */
[----:B------:R-:W-:Y:S01]  /*d730*/  FMUL R73, R39, 1.4426950216293334961 ;  /* 0x3fb8aa3b27497820 */ /* 0x000fe20000400000 */
[----:B---3--:R-:W-:Y:S01]  /*d740*/  FADD R49, R104, R47 ;  /* 0x0000002f68317221 */ /* 0x008fe20000000000 */
[----:B------:R-:W-:Y:S01]  /*d750*/  FMUL R113, R113, 1.4426950216293334961 ;  /* 0x3fb8aa3b71717820 */ /* 0x000fe20000400000 */
[----:B------:R-:W-:Y:S01]  /*d760*/  F2FP.BF16.F32.PACK_AB R5, R5, R126 ;  /* 0x0000007e0505723e */ /* 0x000fe200000010ff */
[----:B------:R3:W-:Y:S01]  /*d770*/  MUFU.EX2 R117, R122 ;  /* 0x0000007a00757308 */ /* 0x0007e20000000800 */
[----:B------:R-:W-:Y:S01]  /*d780*/  F2FP.BF16.F32.PACK_AB R39, R148, R74 ;  /* 0x0000004a9427723e */ /* 0x000fe200000010ff */
[----:B------:R-:W-:Y:S01]  /*d790*/  FMUL R110, R141, 1.4426950216293334961 ;  /* 0x3fb8aa3b8d6e7820 */ /* 0x000fe20000400000 */
[----:B------:R-:W-:Y:S01]  /*d7a0*/  F2FP.BF16.F32.PACK_AB R40, R78, R76 ;  /* 0x0000004c4e28723e */ /* 0x000fe200000010ff */
[----:B------:R-:W-:Y:S01]  /*d7b0*/  FMUL R126, R138, 1.4426950216293334961 ;  /* 0x3fb8aa3b8a7e7820 */ /* 0x000fe20000400000 */
[----:B------:R-:W-:Y:S01]  /*d7c0*/  F2FP.BF16.F32.PACK_AB R41, R80, R77 ;  /* 0x0000004d5029723e */ /* 0x000fe200000010ff */
[----:B------:R-:W-:Y:S01]  /*d7d0*/  FMUL R105, R140, 1.4426950216293334961 ;  /* 0x3fb8aa3b8c697820 */ /* 0x000fe20000400000 */
[----:B------:R-:W-:Y:S01]  /*d7e0*/  FMUL R116, R116, 1.4426950216293334961 ;  /* 0x3fb8aa3b74747820 */ /* 0x000fe20000400000 */
[----:B------:R-:W-:Y:S01]  /*d7f0*/  FMUL R74, R123, 1.4426950216293334961 ;  /* 0x3fb8aa3b7b4a7820 */ /* 0x000fe20000400000 */
[----:B---3--:R-:W-:Y:S01]  /*d800*/  FMUL R122, R30, 1.4426950216293334961 ;  /* 0x3fb8aa3b1e7a7820 */ /* 0x008fe20000400000 */
[----:B------:R-:W-:Y:S01]  /*d810*/  FMUL R77, R120, 1.4426950216293334961 ;  /* 0x3fb8aa3b784d7820 */ /* 0x000fe20000400000 */
[----:B------:R-:W-:Y:S01]  /*d820*/  FMUL R76, R115, 1.4426950216293334961 ;  /* 0x3fb8aa3b734c7820 */ /* 0x000fe20000400000 */
[----:B------:R-:W-:Y:S01]  /*d830*/  FMUL R112, R112, 1.4426950216293334961 ;  /* 0x3fb8aa3b70707820 */ /* 0x000fe20000400000 */
[----:B------:R-:W3:Y:S01]  /*d840*/  MUFU.EX2 R111, R111 ;  /* 0x0000006f006f7308 */ /* 0x000ee20000000800 */
[----:B------:R-:W-:Y:S01]  /*d850*/  F2FP.BF16.F32.PACK_AB R29, R130, R50 ;  /* 0x00000032821d723e */ /* 0x000fe200000010ff */
[----:B------:R-:W-:Y:S01]  /*d860*/  FMUL R139, R139, 1.4426950216293334961 ;  /* 0x3fb8aa3b8b8b7820 */ /* 0x000fe20000400000 */
[----:B------:R-:W-:Y:S01]  /*d870*/  FMUL R125, R125, 1.4426950216293334961 ;  /* 0x3fb8aa3b7d7d7820 */ /* 0x000fe20000400000 */
[----:B0-----:R-:W-:Y:S01]  /*d880*/  FADD R50, R106, R49 ;  /* 0x000000316a327221 */ /* 0x001fe20000000000 */
[----:B------:R-:W-:-:S02]  /*d890*/  F2FP.BF16.F32.PACK_AB R28, R51, R48 ;  /* 0x00000030331c723e */ /* 0x000fc400000010ff */
[C---:B-----5:R-:W-:Y:S01]  /*d8a0*/  LOP3.LUT R163, R134.reuse, 0x10, RZ, 0x3c, !PT ;  /* 0x0000001086a37812 */ /* 0x060fe200078e3cff */
[----:B------:R-:W0:Y:S01]  /*d8b0*/  MUFU.EX2 R113, R113 ;  /* 0x0000007100717308 */ /* 0x000e220000000800 */
[----:B-1----:R-:W-:Y:S01]  /*d8c0*/  FADD R51, R107, R50 ;  /* 0x000000326b337221 */ /* 0x002fe20000000000 */
[----:B------:R-:W-:Y:S01]  /*d8d0*/  LOP3.LUT R162, R134, 0x20, RZ, 0x3c, !PT ;  /* 0x0000002086a27812 */ /* 0x000fe200078e3cff */
[----:B------:R-:W-:Y:S01]  /*d8e0*/  STS.U16 [R134+UR11+0x3000], R68 ;  /* 0x0030004486007988 */ /* 0x000fe2000800040b */
[----:B------:R-:W-:-:S04]  /*d8f0*/  F2FP.BF16.F32.PACK_AB R31, R142, R56 ;  /* 0x000000388e1f723e */ /* 0x000fc800000010ff */
[----:B------:R-:W1:Y:S01]  /*d900*/  MUFU.EX2 R98, R98 ;  /* 0x0000006200627308 */ /* 0x000e620000000800 */
[----:B------:R-:W-:Y:S01]  /*d910*/  FADD R56, R108, R51 ;  /* 0x000000336c387221 */ /* 0x000fe20000000000 */
[----:B------:R-:W-:Y:S06]  /*d920*/  STS.U16 [R134+UR11+0x3400], R69 ;  /* 0x0034004586007988 */ /* 0x000fec000800040b */
[----:B------:R-:W-:Y:S01]  /*d930*/  MUFU.EX2 R110, R110 ;  /* 0x0000006e006e7308 */ /* 0x000fe20000000800 */
[----:B------:R-:W-:Y:S07]  /*d940*/  STS.U16 [R163+UR11+0x3080], R70 ;  /* 0x00308046a3007988 */ /* 0x000fee000800040b */
[----:B------:R-:W0:Y:S01]  /*d950*/  MUFU.EX2 R126, R126 ;  /* 0x0000007e007e7308 */ /* 0x000e220000000800 */
[----:B------:R0:W-:Y:S07]  /*d960*/  STS.U16 [R163+UR11+0x3480], R71 ;  /* 0x00348047a3007988 */ /* 0x0001ee000800040b */
[----:B------:R-:W-:Y:S01]  /*d970*/  MUFU.EX2 R105, R105 ;  /* 0x0000006900697308 */ /* 0x000fe20000000800 */
[----:B------:R-:W-:Y:S07]  /*d980*/  STS.U16 [R162+UR11+0x3100], R72 ;  /* 0x00310048a2007988 */ /* 0x000fee000800040b */
[----:B------:R-:W1:Y:S01]  /*d990*/  MUFU.EX2 R114, R114 ;  /* 0x0000007200727308 */ /* 0x000e620000000800 */
[----:B0-----:R-:W-:-:S07]  /*d9a0*/  LOP3.LUT R163, R134, 0x30, RZ, 0x3c, !PT ;  /* 0x0000003086a37812 */ /* 0x001fce00078e3cff */
[----:B------:R-:W-:Y:S08]  /*d9b0*/  MUFU.EX2 R118, R139 ;  /* 0x0000008b00767308 */ /* 0x000ff00000000800 */
[----:B------:R-:W0:Y:S08]  /*d9c0*/  MUFU.EX2 R119, R119 ;  /* 0x0000007700777308 */ /* 0x000e300000000800 */
[----:B------:R0:W0:Y:S08]  /*d9d0*/  MUFU.EX2 R121, R32 ;  /* 0x0000002000797308 */ /* 0x0000300000000800 */
[----:B------:R-:W-:Y:S08]  /*d9e0*/  MUFU.EX2 R122, R122 ;  /* 0x0000007a007a7308 */ /* 0x000ff00000000800 */
[----:B------:R-:W0:Y:S08]  /*d9f0*/  MUFU.EX2 R116, R116 ;  /* 0x0000007400747308 */ /* 0x000e300000000800 */
[----:B------:R-:W-:Y:S08]  /*da00*/  MUFU.EX2 R124, R125 ;  /* 0x0000007d007c7308 */ /* 0x000ff00000000800 */
[----:B------:R-:W0:Y:S08]  /*da10*/  MUFU.EX2 R73, R73 ;  /* 0x0000004900497308 */ /* 0x000e300000000800 */
[----:B------:R-:W-:Y:S08]  /*da20*/  MUFU.EX2 R74, R74 ;  /* 0x0000004a004a7308 */ /* 0x000ff00000000800 */
[----:B------:R-:W0:Y:S08]  /*da30*/  MUFU.EX2 R77, R77 ;  /* 0x0000004d004d7308 */ /* 0x000e300000000800 */
[----:B------:R-:W-:Y:S08]  /*da40*/  MUFU.EX2 R76, R76 ;  /* 0x0000004c004c7308 */ /* 0x000ff00000000800 */
[----:B------:R-:W0:Y:S01]  /*da50*/  MUFU.EX2 R112, R112 ;  /* 0x0000007000707308 */ /* 0x000e220000000800 */
[----:B------:R-:W-:Y:S01]  /*da60*/  FADD R56, R109, R56 ;  /* 0x000000386d387221 */ /* 0x000fe20000000000 */
[----:B------:R1:W-:Y:S01]  /*da70*/  STS.U16 [R162+UR11+0x3500], R75 ;  /* 0x0035004ba2007988 */ /* 0x0003e2000800040b */
[----:B------:R-:W-:-:S02]  /*da80*/  F2FP.BF16.F32.PACK_AB R33, R60, R58 ;  /* 0x0000003a3c21723e */ /* 0x000fc400000010ff */
[----:B---3--:R-:W-:Y:S01]  /*da90*/  FADD R60, R111, R56 ;  /* 0x000000386f3c7221 */ /* 0x008fe20000000000 */
[----:B------:R-:W-:Y:S01]  /*daa0*/  STS.U16 [R163+UR11+0x3180], R79 ;  /* 0x0031804fa3007988 */ /* 0x000fe2000800040b */
[C---:B------:R-:W-:Y:S02]  /*dab0*/  LOP3.LUT R164, R134.reuse, 0x50, RZ, 0x3c, !PT ;  /* 0x0000005086a47812 */ /* 0x040fe400078e3cff */
[----:B-1----:R-:W-:Y:S01]  /*dac0*/  LOP3.LUT R162, R134, 0x40, RZ, 0x3c, !PT ;  /* 0x0000004086a27812 */ /* 0x002fe200078e3cff */
[----:B------:R1:W-:Y:S01]  /*dad0*/  STS.U16 [R163+UR11+0x3580], R84 ;  /* 0x00358054a3007988 */ /* 0x0003e2000800040b */
[----:B------:R-:W-:Y:S02]  /*dae0*/  F2FP.BF16.F32.PACK_AB R51, R52, R97 ;  /* 0x000000613433723e */ /* 0x000fe400000010ff */
[----:B------:R-:W-:Y:S01]  /*daf0*/  F2FP.BF16.F32.PACK_AB R42, R82, R81 ;  /* 0x00000051522a723e */ /* 0x000fe200000010ff */
[----:B------:R-:W-:Y:S01]  /*db00*/  STS.U16 [R162+UR11+0x3200], R85 ;  /* 0x00320055a2007988 */ /* 0x000fe2000800040b */
[----:B------:R-:W-:Y:S01]  /*db10*/  F2FP.BF16.F32.PACK_AB R52, R54, R53 ;  /* 0x000000353634723e */ /* 0x000fe200000010ff */
[----:B------:R-:W-:Y:S01]  /*db20*/  FADD R81, R113, R60 ;  /* 0x0000003c71517221 */ /* 0x000fe20000000000 */
[----:B0-----:R-:W-:Y:S01]  /*db30*/  F2FP.BF16.F32.PACK_AB R32, R61, R57 ;  /* 0x000000393d20723e */ /* 0x001fe200000010ff */
[----:B------:R0:W-:Y:S01]  /*db40*/  STS.U16 [R162+UR11+0x3600], R87 ;  /* 0x00360057a2007988 */ /* 0x0001e2000800040b */
[----:B-1----:R-:W-:-:S02]  /*db50*/  LOP3.LUT R163, R134, 0x60, RZ, 0x3c, !PT ;  /* 0x0000006086a37812 */ /* 0x002fc400078e3cff */
[----:B------:R-:W-:Y:S01]  /*db60*/  F2FP.BF16.F32.PACK_AB R34, R66, R59 ;  /* 0x0000003b4222723e */ /* 0x000fe200000010ff */
[----:B------:R1:W-:Y:S01]  /*db70*/  STS.U16 [R164+UR11+0x3280], R88 ;  /* 0x00328058a4007988 */ /* 0x0003e2000800040b */
[----:B------:R-:W-:Y:S02]  /*db80*/  F2FP.BF16.F32.PACK_AB R35, R67, R62 ;  /* 0x0000003e4323723e */ /* 0x000fe400000010ff */
[----:B------:R-:W-:Y:S02]  /*db90*/  F2FP.BF16.F32.PACK_AB R46, R63, R89 ;  /* 0x000000593f2e723e */ /* 0x000fe400000010ff */
[----:B------:R-:W-:Y:S02]  /*dba0*/  F2FP.BF16.F32.PACK_AB R47, R65, R64 ;  /* 0x00000040412f723e */ /* 0x000fe400000010ff */
[----:B------:R-:W-:Y:S02]  /*dbb0*/  F2FP.BF16.F32.PACK_AB R53, R99, R55 ;  /* 0x000000376335723e */ /* 0x000fe400000010ff */
[----:B0-----:R-:W-:Y:S01]  /*dbc0*/  LOP3.LUT R162, R134, 0x70, RZ, 0x3c, !PT ;  /* 0x0000007086a27812 */ /* 0x001fe200078e3cff */
[----:B----4-:R1:W-:Y:S01]  /*dbd0*/  STS.U16 [R164+UR11+0x3680], R91 ;  /* 0x0036805ba4007988 */ /* 0x0103e2000800040b */
        /* <DEDUP_REMOVED lines=22> */
[----:B------:R-:W-:Y:S01]  /*dd40*/  F2FP.BF16.F32.PACK_AB R67, R112, R76 ;  /* 0x0000004c7043723e */ /* 0x000fe200000010ff */
[----:B------:R1:W-:Y:S04]  /*dd50*/  STS.U16 [R163+UR11+0x3300], R92 ;  /* 0x0033005ca3007988 */ /* 0x0003e8000800040b */
[----:B------:R1:W-:Y:S01]  /*dd60*/  STS.U16 [R163+UR11+0x3700], R93 ;  /* 0x0037005da3007988 */ /* 0x0003e2000800040b */
[----:B------:R0:W-:Y:S03]  /*dd70*/  STTM.x64 tmem[UR13+0x90], R4 ;  /* 0x00009004000079ed */ /* 0x0001e6000834000d */
[----:B------:R1:W-:Y:S04]  /*dd80*/  STS.U16 [R162+UR11+0x3380], R94 ;  /* 0x0033805ea2007988 */ /* 0x0003e8000800040b */
[----:B--2---:R1:W-:Y:S01]  /*dd90*/  STS.U16 [R162+UR11+0x3780], R95 ;  /* 0x0037805fa2007988 */ /* 0x0043e2000800040b */
[----:B------:R-:W2:Y:S02]  /*dda0*/  FENCE.VIEW.ASYNC.T ;  /* 0x00000000000073c6 */ /* 0x000ea40000000200 */
[----:B--2---:R-:W-:Y:S06]  /*ddb0*/  BAR.SYNC.DEFER_BLOCKING 0x0 ;  /* 0x0000000000007b1d */ /* 0x004fec0000010000 */
[----:B------:R-:W2:Y:S01]  /*ddc0*/  LDTM.x16 R4, tmem[UR13] ;  /* 0x0000000d000479ee */ /* 0x000ea20008240000 */
[----:B------:R-:W-:-:S04]  /*ddd0*/  FADD R81, R98, R81 ;  /* 0x0000005162517221 */ /* 0x000fc80000000000 */
[----:B------:R-:W-:Y:S01]  /*dde0*/  FADD R81, R110, R81 ;  /* 0x000000516e517221 */ /* 0x000fe20000000000 */
[----:B------:R-:W-:-:S03]  /*ddf0*/  NOP ;  /* 0x0000000000007918 */ /* 0x000fc60000000000 */
[----:B------:R-:W-:-:S04]  /*de00*/  FADD R126, R126, R81 ;  /* 0x000000517e7e7221 */ /* 0x000fc80000000000 */
[----:B------:R-:W-:-:S04]  /*de10*/  FADD R105, R105, R126 ;  /* 0x0000007e69697221 */ /* 0x000fc80000000000 */
[----:B------:R-:W-:-:S04]  /*de20*/  FADD R105, R114, R105 ;  /* 0x0000006972697221 */ /* 0x000fc80000000000 */
[----:B------:R-:W-:-:S04]  /*de30*/  FADD R118, R118, R105 ;  /* 0x0000006976767221 */ /* 0x000fc80000000000 */
[----:B------:R-:W-:-:S04]  /*de40*/  FADD R118, R119, R118 ;  /* 0x0000007677767221 */ /* 0x000fc80000000000 */
[----:B------:R-:W-:-:S04]  /*de50*/  FADD R118, R117, R118 ;  /* 0x0000007675767221 */ /* 0x000fc80000000000 */
[----:B------:R-:W-:Y:S01]  /*de60*/  FADD R121, R121, R118 ;  /* 0x0000007679797221 */ /* 0x000fe20000000000 */
[----:B0-----:R-:W-:-:S04]  /*de70*/  FADD R20, -R90, R137 ;  /* 0x000000895a147221 */ /* 0x001fc80000000100 */
[----:B------:R-:W-:-:S06]  /*de80*/  FMUL R20, R20, 1.4426950216293334961 ;  /* 0x3fb8aa3b14147820 */ /* 0x000fcc0000400000 */
[----:B------:R-:W2:Y:S02]  /*de90*/  MUFU.EX2 R20, R20 ;  /* 0x0000001400147308 */ /* 0x000ea40000000800 */
[C---:B--2---:R-:W-:Y:S01]  /*dea0*/  FMUL R4, R20.reuse, R4 ;  /* 0x0000000414047220 */ /* 0x044fe20000400000 */
        /* <DEDUP_REMOVED lines=15> */
[----:B------:R1:W-:Y:S01]  /*dfa0*/  STTM.x16 tmem[UR13], R4 ;  /* 0x00000004000079ed */ /* 0x0003e2000824000d */
[----:B------:R-:W0:Y:S02]  /*dfb0*/  FENCE.VIEW.ASYNC.T ;  /* 0x00000000000073c6 */ /* 0x000e240000000200 */
[----:B0-----:R-:W-:Y:S01]  /*dfc0*/  BAR.SYNC.DEFER_BLOCKING 0x0 ;  /* 0x0000000000007b1d */ /* 0x001fe20000010000 */
[----:B------:R-:W-:-:S05]  /*dfd0*/  FADD R121, R122, R121 ;  /* 0x000000797a797221 */ /* 0x000fca0000000000 */
[----:B------:R0:W-:Y:S06]  /*dfe0*/  MEMBAR.ALL.CTA ;  /* 0x0000000000007992 */ /* 0x0001ec0000008000 */
[----:B0-----:R-:W0:Y:S01]  /*dff0*/  FENCE.VIEW.ASYNC.S ;  /* 0x00000000000073c6 */ /* 0x001e220000000000 */
[----:B------:R-:W-:-:S04]  /*e000*/  FADD R121, R116, R121 ;  /* 0x0000007974797221 */ /* 0x000fc80000000000 */
[----:B------:R-:W-:-:S04]  /*e010*/  FADD R124, R124, R121 ;  /* 0x000000797c7c7221 */ /* 0x000fc80000000000 */
[----:B------:R-:W-:-:S04]  /*e020*/  FADD R73, R73, R124 ;  /* 0x0000007c49497221 */ /* 0x000fc80000000000 */
[----:B------:R-:W-:-:S04]  /*e030*/  FADD R74, R74, R73 ;  /* 0x000000494a4a7221 */ /* 0x000fc80000000000 */
[----:B------:R-:W-:Y:S01]  /*e040*/  FADD R77, R77, R74 ;  /* 0x0000004a4d4d7221 */ /* 0x000fe20000000000 */
[----:B------:R-:W-:-:S03]  /*e050*/  ULEA UR14, UR19, UR11, 0x3 ;  /* 0x0000000b130e7291 */ /* 0x000fc6000f8e18ff */
[----:B------:R-:W-:Y:S01]  /*e060*/  FADD R77, R76, R77 ;  /* 0x0000004d4c4d7221 */ /* 0x000fe20000000000 */
[----:B------:R-:W-:-:S03]  /*e070*/  UIADD3 UR14, UPT, UPT, UR14, 0x4000, URZ ;  /* 0x000040000e0e7890 */ /* 0x000fc6000fffe0ff */
[----:B------:R-:W-:Y:S01]  /*e080*/  FADD R77, R112, R77 ;  /* 0x0000004d704d7221 */ /* 0x000fe20000000000 */
[----:B------:R-:W-:Y:S01]  /*e090*/  UMOV UR6, UR4 ;  /* 0x0000000400067c82 */ /* 0x000fe20008000000 */
[----:B0-----:R-:W-:Y:S06]  /*e0a0*/  BAR.SYNC.DEFER_BLOCKING 0x0 ;  /* 0x0000000000007b1d */ /* 0x001fec0000010000 */
[----:B------:R-:W-:Y:S05]  /*e0b0*/  BRA.U UP2, `(.L_x_16) ;  /* 0x0000000102987547 */ /* 0x000fea000b800000 */
[----:B------:R-:W-:Y:S02]  /*e0c0*/  UIADD3 UR59, UPT, UPT, UR10, 0x98, URZ ;  /* 0x000000980a3b7890 */ /* 0x000fe4000fffe0ff */
[----:B------:R-:W-:Y:S02]  /*e0d0*/  UIADD3 UR60, UPT, UPT, UR10, 0xa0, URZ ;  /* 0x000000a00a3c7890 */ /* 0x000fe4000fffe0ff */
[----:B------:R-:W-:Y:S02]  /*e0e0*/  UIADD3 UR61, UPT, UPT, UR10, 0xa8, URZ ;  /* 0x000000a80a3d7890 */ /* 0x000fe4000fffe0ff */
[----:B------:R-:W-:Y:S02]  /*e0f0*/  UIADD3 UR62, UPT, UPT, UR10, 0xb0, URZ ;  /* 0x000000b00a3e7890 */ /* 0x000fe4000fffe0ff */
[----:B------:R-:W-:Y:S02]  /*e100*/  UIADD3 UR63, UPT, UPT, UR10, 0xb8, URZ ;  /* 0x000000b80a3f7890 */ /* 0x000fe4000fffe0ff */
[----:B------:R-:W-:Y:S01]  /*e110*/  UIADD3 UR64, UPT, UPT, UR10, 0xc0, URZ ;  /* 0x000000c00a407890 */ /* 0x000fe2000fffe0ff */
[----:B------:R-:W-:Y:S01]  /*e120*/  UMOV UR8, 0x0 ;  /* 0x0000000000087882 */ /* 0x000fe20000000000 */
[----:B------:R-:W-:Y:S01]  /*e130*/  UMOV UR9, 0x8040490 ;  /* 0x0804049000097882 */ /* 0x000fe20000000000 */
[----:B------:R-:W-:Y:S01]  /*e140*/  UMOV UR24, UR18 ;  /* 0x0000001200187c82 */ /* 0x000fe20008000000 */
[----:B------:R-:W-:Y:S01]  /*e150*/  UMOV UR25, 0x40004040 ;  /* 0x4000404000197882 */ /* 0x000fe20000000000 */
[----:B------:R-:W-:-:S02]  /*e160*/  UIADD3 UR65, UPT, UPT, UR10, 0xc8, URZ ;  /* 0x000000c80a417890 */ /* 0x000fc4000fffe0ff */
[----:B------:R0:W-:Y:S01]  /*e170*/  UTCHMMA tmem[UR15], gdesc[UR24], tmem[UR10], tmem[UR8], idesc[UR9], UPT ;  /* 0x00ff08180f0079ea */ /* 0x0001e2000b80000a */
[----:B------:R-:W-:Y:S01]  /*e180*/  UMOV UR28, 0x0 ;  /* 0x00000000001c7882 */ /* 0x000fe20000000000 */
        /* <DEDUP_REMOVED lines=14> */
[----:B------:R-:W-:Y:S01]  /*e270*/  UMOV UR4, UR14 ;  /* 0x0000000e00047c82 */ /* 0x000fe20008000000 */
[----:B------:R-:W-:Y:S01]  /*e280*/  UMOV UR5, URZ ;  /* 0x000000ff00057c82 */ /* 0x000fe20008000000 */
[----:B------:R0:W-:Y:S01]  /*e290*/  UTCHMMA tmem[UR62], gdesc[UR38], tmem[UR10], tmem[UR50], idesc[UR51], UPT ;  /* 0x00ff32263e0079ea */ /* 0x0001e2000b80000a */
[----:B------:R-:W-:Y:S01]  /*e2a0*/  UMOV UR56, 0x0 ;  /* 0x0000000000387882 */ /* 0x000fe20000000000 */
[----:B------:R-:W-:Y:S01]  /*e2b0*/  UMOV UR57, 0x8040490 ;  /* 0x0804049000397882 */ /* 0x000fe20000000000 */
[----:B------:R0:W-:Y:S01]  /*e2c0*/  UTCHMMA tmem[UR63], gdesc[UR40], tmem[UR10], tmem[UR52], idesc[UR53], UPT ;  /* 0x00ff34283f0079ea */ /* 0x0001e2000b80000a */
[----:B------:R-:W-:Y:S01]  /*e2d0*/  UMOV UR4, UR4 ;  /* 0x0000000400047c82 */ /* 0x000fe20008000000 */
[----:B------:R0:W-:Y:S01]  /*e2e0*/  UTCHMMA tmem[UR64], gdesc[UR42], tmem[UR10], tmem[UR54], idesc[UR55], UPT ;  /* 0x00ff362a400079ea */ /* 0x0001e2000b80000a */
[----:B------:R0:W-:Y:S01]  /*e2f0*/  UTCHMMA tmem[UR65], gdesc[UR44], tmem[UR10], tmem[UR56], idesc[UR57], UPT ;  /* 0x00ff382c410079ea */ /* 0x0001e2000b80000a */
[----:B------:R0:W-:Y:S01]  /*e300*/  UTCBAR [UR4], URZ ;  /* 0x000000ff040073e9 */ /* 0x0001e200080000ff */
[----:B------:R-:W-:Y:S01]  /*e310*/  NOP ;  /* 0x0000000000007918 */ /* 0x000fe20000000000 */
.L_x_16:
[----:B-1----:R-:W2:Y:S01]  /*e320*/  LDL.LU R4, [R1+0x30] ;  /* 0x0000300001047983 */ /* 0x002ea20000300800 */
[----:B------:R-:W-:Y:S01]  /*e330*/  ISETP.GE.U32.AND P0, PT, R136, UR12, PT ;  /* 0x0000000c88007c0c */ /* 0x000fe2000bf06070 */
[----:B------:R-:W-:Y:S01]  /*e340*/  UIADD3 UR19, UPT, UPT, UR19, 0x1, URZ ;  /* 0x0000000113137890 */ /* 0x000fe2000fffe0ff */
[----:B------:R-:W-:Y:S01]  /*e350*/  IMAD.MOV.U32 R137, RZ, RZ, R90 ;  /* 0x000000ffff897224 */ /* 0x000fe200078e005a */
[----:B------:R-:W-:Y:S01]  /*e360*/  UIADD3 UR23, UPT, UPT, UR16, UR23, URZ ;  /* 0x0000001710177290 */ /* 0x000fe2000fffe0ff */
[----:B------:R-:W-:Y:S01]  /*e370*/  ISETP.GE.U32.AND.EX P0, PT, R135, RZ, PT, P0 ;  /* 0x000000ff8700720c */ /* 0x000fe20003f06100 */
[----:B------:R-:W-:Y:S02]  /*e380*/  UISETP.GT.AND UP3, UPT, UR19, 0x1, UPT ;  /* 0x000000011300788c */ /* 0x000fe4000bf64270 */
[----:B------:R-:W-:Y:S02]  /*e390*/  UIADD3 UR21, UPT, UPT, UR17, UR21, URZ ;  /* 0x0000001511157290 */ /* 0x000fe4000fffe0ff */
[----:B0-----:R-:W-:-:S02]  /*e3a0*/  USEL UR4, URZ, 0x1, !UP3 ;  /* 0x00000001ff047887 */ /* 0x001fc4000d800000 */
[----:B------:R-:W-:Y:S02]  /*e3b0*/  USEL UR19, UR19, URZ, !UP3 ;  /* 0x000000ff13137287 */ /* 0x000fe4000d800000 */
[----:B------:R-:W-:Y:S01]  /*e3c0*/  ULOP3.LUT UR4, UR6, UR4, URZ, 0x3c, !UPT ;  /* 0x0000000406047292 */ /* 0x000fe2000f8e3cff */
[----:B--2---:R-:W-:-:S05]  /*e3d0*/  FFMA R4, R20, R4, R77 ;  /* 0x0000000414047223 */ /* 0x004fca000000004d */
[----:B------:R1:W-:Y:S01]  /*e3e0*/  STL [R1+0x30], R4 ;  /* 0x0000300401007387 */ /* 0x0003e20000100800 */
[----:B------:R-:W-:Y:S05]  /*e3f0*/  @!P0 BRA `(.L_x_17) ;  /* 0xffffff8000d08947 */ /* 0x000fea000383ffff */
.L_x_12:
[----:B------:R-:W2:Y:S01]  /*e400*/  LDL.LU R23, [R1+0x30] ;  /* 0x0000300001177983 */ /* 0x000ea20000300800 */
[----:B------:R-:W-:Y:S01]  /*e410*/  IMAD.MOV.U32 R5, RZ, RZ, 0x3dc6b27f ;  /* 0x3dc6b27fff057424 */ /* 0x000fe200078e00ff */
[----:B------:R-:W-:Y:S01]  /*e420*/  UISETP.GE.AND UP1, UPT, UR33, 0x1, UPT ;  /* 0x000000012100788c */ /* 0x000fe2000bf26270 */
[----:B------:R-:W3:Y:S01]  /*e430*/  LDCU.64 UR4, c[0x0][0x3e0] ;  /* 0x00007c00ff0477ac */ /* 0x000ee20008000a00 */
[C---:B--2---:R-:W-:Y:S01]  /*e440*/  FMUL R0, R23.reuse, 8388608 ;  /* 0x4b00000017007820 */ /* 0x044fe20000400000 */
[C---:B------:R-:W-:Y:S02]  /*e450*/  FSETP.GEU.AND P3, PT, R23.reuse, 1.175494350822287508e-38, PT ;  /* 0x008000001700780b */ /* 0x040fe40003f6e000 */
[C---:B------:R-:W-:Y:S02]  /*e460*/  FSETP.GEU.AND P0, PT, |R23|.reuse, 1.175494350822287508e-38, PT ;  /* 0x008000001700780b */ /* 0x040fe40003f0e200 */
[----:B------:R-:W-:Y:S02]  /*e470*/  FSEL R26, R0, R23, !P3 ;  /* 0x00000017001a7208 */ /* 0x000fe40005800000 */
[----:B------:R-:W-:-:S03]  /*e480*/  FSETP.GT.AND P1, PT, |R23|, 8.50705917302346158658e+37, PT ;  /* 0x7e8000001700780b */ /* 0x000fc60003f24200 */
[----:B------:R-:W-:-:S05]  /*e490*/  VIADD R0, R26, 0xc0cafb0d ;  /* 0xc0cafb0d1a007836 */ /* 0x000fca0000000000 */
[----:B------:R-:W-:-:S05]  /*e4a0*/  LOP3.LUT R3, R0, 0xff800000, RZ, 0xc0, !PT ;  /* 0xff80000000037812 */ /* 0x000fca00078ec0ff */
[----:B------:R-:W-:-:S04]  /*e4b0*/  IMAD.IADD R0, R26, 0x1, -R3 ;  /* 0x000000011a007824 */ /* 0x000fc800078e0a03 */
[----:B------:R-:W-:-:S04]  /*e4c0*/  FADD R20, R0, -1 ;  /* 0xbf80000000147421 */ /* 0x000fc80000000000 */
[----:B------:R-:W-:-:S04]  /*e4d0*/  FFMA.FTZ R5, R20, R5, -0.16845393180847167969 ;  /* 0xbe2c7f3014057423 */ /* 0x000fc80000010005 */
[----:B------:R-:W-:-:S04]  /*e4e0*/  FFMA.FTZ R5, R20, R5, 0.1716887056827545166 ;  /* 0x3e2fcf2a14057423 */ /* 0x000fc80000010005 */
[----:B------:R-:W-:-:S04]  /*e4f0*/  FFMA.FTZ R5, R20, R5, -0.17900948226451873779 ;  /* 0xbe374e4314057423 */ /* 0x000fc80000010005 */
[----:B------:R-:W-:-:S04]  /*e500*/  FFMA.FTZ R5, R20, R5, 0.20512372255325317383 ;  /* 0x3e520bf414057423 */ /* 0x000fc80000010005 */
[----:B------:R-:W-:Y:S01]  /*e510*/  FFMA.FTZ R5, R20, R5, -0.24046532809734344482 ;  /* 0xbe763c8b14057423 */ /* 0x000fe20000010005 */
[----:B---3--:R-:W-:Y:S06]  /*e520*/  BRA.U !UP1, `(.L_x_18) ;  /* 0x0000000109107547 */ /* 0x008fec000b800000 */
[----:B------:R-:W-:-:S06]  /*e530*/  USHF.L.U32 UR6, UR6, 0x1f, URZ ;  /* 0x0000001f06067899 */ /* 0x000fcc00080006ff */
[----:B------:R-:W-:-:S04]  /*e540*/  IMAD.U32 R0, RZ, RZ, UR6 ;  /* 0x00000006ff007e24 */ /* 0x000fc8000f8e00ff */
[----:B------:R-:W2:Y:S02]  /*e550*/  SYNCS.PHASECHK.TRANS64.TRYWAIT P2, [UR14], R0 ;  /* 0x00000000ff0075a7 */ /* 0x000ea4000804110e */
[----:B--2---:R-:W-:Y:S05]  /*e560*/  @!P2 BRA `(.L_x_19) ;  /* 0x0000000c00a0a947 */ /* 0x004fea0003800000 */
.L_x_18:
[----:B01----:R-:W0:Y:S01]  /*e570*/  S2R R4, SR_TID.X ;  /* 0x0000000000047919 */ /* 0x003e220000002100 */
[----:B------:R-:W-:Y:S01]  /*e580*/  FFMA.FTZ R5, R20, R5, 0.28857114911079406738 ;  /* 0x3e93bf9914057423 */ /* 0x000fe20000010005 */
[----:B------:R-:W1:Y:S01]  /*e590*/  LDC.64 R24, c[0x0][0x398] ;  /* 0x0000e600ff187b82 */ /* 0x000e620000000a00 */
[----:B------:R-:W-:Y:S01]  /*e5a0*/  @P1 FMUL R23, R23, 0.25 ;  /* 0x3e80000017171820 */ /* 0x000fe20000400000 */
[----:B------:R-:W-:Y:S01]  /*e5b0*/  ISETP.GE.U32.AND P2, PT, R26, 0x7f800000, PT ;  /* 0x7f8000001a00780c */ /* 0x000fe20003f46070 */
[C---:B------:R-:W-:Y:S01]  /*e5c0*/  FFMA.FTZ R21, R20.reuse, R5, -0.36067417263984680176 ;  /* 0xbeb8aa4914157423 */ /* 0x040fe20000010005 */
[----:B------:R-:W-:Y:S01]  /*e5d0*/  FSEL R0, RZ, -23, P3 ;  /* 0xc1b80000ff007808 */ /* 0x000fe20001800000 */
[----:B------:R-:W-:Y:S01]  /*e5e0*/  @!P0 FMUL R23, R23, 16777216 ;  /* 0x4b80000017178820 */ /* 0x000fe20000400000 */
[----:B------:R-:W-:Y:S01]  /*e5f0*/  I2FP.F32.S32 R3, R3 ;  /* 0x0000000300037245 */ /* 0x000fe20000201400 */
[----:B------:R-:W-:Y:S01]  /*e600*/  FFMA.FTZ R21, R20, R21, 0.48089820146560668945 ;  /* 0x3ef6384a14157423 */ /* 0x000fe20000010015 */
[----:B------:R-:W2:Y:S01]  /*e610*/  LDC R51, c[0x0][0x3e8] ;  /* 0x0000fa00ff337b82 */ /* 0x000ea20000000800 */
[----:B------:R-:W-:Y:S01]  /*e620*/  UIMAD UR4, UR7, UR4, URZ ;  /* 0x00000004070472a4 */ /* 0x000fe2000f8e02ff */
[----:B------:R-:W-:-:S02]  /*e630*/  IMAD R22, R2, UR5, RZ ;  /* 0x0000000502167c24 */ /* 0x000fc4000f8e02ff */
[C---:B------:R-:W-:Y:S01]  /*e640*/  FFMA.FTZ R21, R20.reuse, R21, -0.72134751081466674805 ;  /* 0xbf38aa3b14157423 */ /* 0x040fe20000010015 */
[----:B------:R-:W3:Y:S01]  /*e650*/  MUFU.RCP R23, R23 ;  /* 0x0000001700177308 */ /* 0x000ee20000001000 */
[----:B------:R-:W-:Y:S01]  /*e660*/  FFMA.FTZ R0, R3, 1.1920928955078125e-07, R0 ;  /* 0x3400000003007823 */ /* 0x000fe20000010000 */
[----:B------:R-:W-:Y:S01]  /*e670*/  USHF.L.U32 UR5, UR4, 0x1, URZ ;  /* 0x0000000104057899 */ /* 0x000fe200080006ff */
[----:B------:R-:W-:Y:S01]  /*e680*/  FMUL R21, R20, R21 ;  /* 0x0000001514157220 */ /* 0x000fe20000400000 */
[----:B------:R-:W-:Y:S01]  /*e690*/  IMAD.SHL.U32 R3, R22, 0x2, RZ ;  /* 0x0000000216037824 */ /* 0x000fe200078e00ff */
[----:B------:R-:W-:Y:S01]  /*e6a0*/  FSETP.NEU.AND P3, PT, R26, RZ, PT ;  /* 0x000000ff1a00720b */ /* 0x000fe20003f6d000 */
[----:B------:R-:W-:-:S04]  /*e6b0*/  IMAD.HI R22, R22, 0x2, RZ ;  /* 0x0000000216167827 */ /* 0x000fc800078e02ff */
[----:B------:R-:W-:-:S04]  /*e6c0*/  FMUL R21, R20, R21 ;  /* 0x0000001514157220 */ /* 0x000fc80000400000 */
[----:B------:R-:W-:Y:S01]  /*e6d0*/  FFMA.FTZ R21, R20, 1.4426950216293334961, R21 ;  /* 0x3fb8aa3b14157823 */ /* 0x000fe20000010015 */
[----:B-1----:R-:W-:Y:S01]  /*e6e0*/  IADD3 R20, P4, P5, R3, UR5, R24 ;  /* 0x0000000503147c10 */ /* 0x002fe2000fd9e018 */
[----:B------:R-:W-:Y:S01]  /*e6f0*/  @P2 IMAD.MOV.U32 R3, RZ, RZ, 0x7f800000 ;  /* 0x7f800000ff032424 */ /* 0x000fe200078e00ff */
[----:B------:R-:W-:Y:S01]  /*e700*/  UIMAD.WIDE UR4, UR4, 0x2, URZ ;  /* 0x00000002040478a5 */ /* 0x000fe2000f8e02ff */
[----:B------:R-:W-:Y:S02]  /*e710*/  FADD R0, R0, R21 ;  /* 0x0000001500007221 */ /* 0x000fe40000000000 */
[----:B------:R-:W-:Y:S01]  /*e720*/  @P2 FFMA.FTZ R0, R26, R3, +INF ;  /* 0x7f8000001a002423 */ /* 0x000fe20000010003 */
[----:B0-----:R-:W-:Y:S01]  /*e730*/  LOP3.LUT P6, RZ, R4, 0x7f, RZ, 0xc0, !PT ;  /* 0x0000007f04ff7812 */ /* 0x001fe200078cc0ff */
[----:B------:R-:W-:Y:S01]  /*e740*/  BAR.SYNC.DEFER_BLOCKING 0x0 ;  /* 0x0000000000007b1d */ /* 0x000fe20000010000 */
[C---:B--2---:R-:W-:Y:S01]  /*e750*/  IMAD R55, R51.reuse, 0x18, RZ ;  /* 0x0000001833377824 */ /* 0x044fe200078e02ff */
[----:B------:R-:W-:Y:S01]  /*e760*/  IADD3.X R21, PT, PT, R22, UR5, R25, P4, P5 ;  /* 0x0000000516157c10 */ /* 0x000fe2000a7ea419 */
[C---:B------:R-:W-:Y:S01]  /*e770*/  IMAD R29, R51.reuse, 0x14, RZ ;  /* 0x00000014331d7824 */ /* 0x040fe200078e02ff */
[----:B------:R-:W-:Y:S01]  /*e780*/  FSEL R3, R0, -INF , P3 ;  /* 0xff80000000037808 */ /* 0x000fe20001800000 */
[----:B------:R-:W-:Y:S01]  /*e790*/  IMAD R59, R51, 0x1c, RZ ;  /* 0x0000001c333b7824 */ /* 0x000fe200078e02ff */
[-C--:B------:R-:W-:Y:S01]  /*e7a0*/  IADD3 R28, P4, PT, R55, R20.reuse, RZ ;  /* 0x00000014371c7210 */ /* 0x080fe20007f9e0ff */
[----:B------:R-:W-:Y:S01]  /*e7b0*/  IMAD R25, R51, 0x12, RZ ;  /* 0x0000001233197824 */ /* 0x000fe200078e02ff */
[----:B------:R-:W-:Y:S01]  /*e7c0*/  IADD3 R24, P3, PT, R29, R20, RZ ;  /* 0x000000141d187210 */ /* 0x000fe20007f7e0ff */
[----:B------:R-:W-:-:S02]  /*e7d0*/  IMAD R33, R51, 0xe, RZ ;  /* 0x0000000e33217824 */ /* 0x000fc400078e02ff */
[----:B------:R-:W-:Y:S01]  /*e7e0*/  FFMA R37, R3, 0.69314718246459960938, R90 ;  /* 0x3f31721803257823 */ /* 0x000fe2000000005a */
[-C--:B------:R-:W-:Y:S01]  /*e7f0*/  IADD3 R32, P5, PT, R59, R20.reuse, RZ ;  /* 0x000000143b207210 */ /* 0x080fe20007fbe0ff */
[----:B------:R-:W-:Y:S01]  /*e800*/  IMAD.SHL.U32 R3, R51, 0x2, RZ ;  /* 0x0000000233037824 */ /* 0x000fe200078e00ff */
[----:B------:R-:W-:Y:S01]  /*e810*/  IADD3 R22, P2, PT, R25, R20, RZ ;  /* 0x0000001419167210 */ /* 0x000fe20007f5e0ff */
[----:B------:R-:W0:Y:S01]  /*e820*/  LDCU UR4, c[0x0][0x3ec] ;  /* 0x00007d80ff0477ac */ /* 0x000e220008000800 */
[C---:B------:R-:W-:Y:S02]  /*e830*/  IMAD R53, R51.reuse, 0x16, RZ ;  /* 0x0000001633357824 */ /* 0x040fe400078e02ff */
[C---:B------:R-:W-:Y:S02]  /*e840*/  IMAD R61, R51.reuse, 0x1e, RZ ;  /* 0x0000001e333d7824 */ /* 0x040fe400078e02ff */
[C---:B------:R-:W-:Y:S02]  /*e850*/  IMAD R57, R51.reuse, 0x1a, RZ ;  /* 0x0000001a33397824 */ /* 0x040fe400078e02ff */
[----:B------:R-:W-:-:S02]  /*e860*/  IMAD R27, R51, 0xb, RZ ;  /* 0x0000000b331b7824 */ /* 0x000fc400078e02ff */
[C---:B------:R-:W-:Y:S01]  /*e870*/  IMAD R35, R51.reuse, 0xf, RZ ;  /* 0x0000000f33237824 */ /* 0x040fe200078e02ff */
[----:B------:R-:W1:Y:S02]  /*e880*/  @!P6 SYNCS.CCTL.IV [UR11+0x4000] ;  /* 0x00400000ff00e9b1 */ /* 0x000e64000800000b */
[----:B-1----:R-:W-:Y:S01]  /*e890*/  BAR.SYNC.DEFER_BLOCKING 0x0 ;  /* 0x0000000000007b1d */ /* 0x002fe20000010000 */
[----:B------:R-:W-:Y:S01]  /*e8a0*/  IMAD R31, R51, 0xd, RZ ;  /* 0x0000000d331f7824 */ /* 0x000fe200078e02ff */
[----:B0-----:R-:W-:-:S04]  /*e8b0*/  UIMAD UR4, UR7, UR4, URZ ;  /* 0x00000004070472a4 */ /* 0x001fc8000f8e02ff */
[----:B------:R-:W0:Y:S01]  /*e8c0*/  LDTM.x16 R4, tmem[UR13] ;  /* 0x0000000d000479ee */ /* 0x000e220008240000 */
[----:B------:R-:W-:Y:S02]  /*e8d0*/  USHF.L.U32 UR6, UR4, 0x2, URZ ;  /* 0x0000000204067899 */ /* 0x000fe400080006ff */
[----:B------:R-:W-:Y:S01]  /*e8e0*/  UIMAD.WIDE UR4, UR4, 0x4, URZ ;  /* 0x00000004040478a5 */ /* 0x000fe2000f8e02ff */
[----:B------:R-:W1:Y:S01]  /*e8f0*/  @!P6 SYNCS.CCTL.IV [UR11+0x4008] ;  /* 0x00400800ff00e9b1 */ /* 0x000e62000800000b */
[----:B------:R-:W-:Y:S01]  /*e900*/  NOP ;  /* 0x0000000000007918 */ /* 0x000fe20000000000 */
[----:B0-----:R-:W-:Y:S01]  /*e910*/  @P1 FMUL R15, R15, 0.25 ;  /* 0x3e8000000f0f1820 */ /* 0x001fe20000400000 */
[----:B------:R-:W-:Y:S01]  /*e920*/  @P1 FMUL R6, R6, 0.25 ;  /* 0x3e80000006061820 */ /* 0x000fe20000400000 */
[----:B------:R-:W-:Y:S01]  /*e930*/  @P1 FMUL R7, R7, 0.25 ;  /* 0x3e80000007071820 */ /* 0x000fe20000400000 */
[----:B------:R-:W-:Y:S01]  /*e940*/  @P1 FMUL R9, R9, 0.25 ;  /* 0x3e80000009091820 */ /* 0x000fe20000400000 */
[----:B------:R-:W-:Y:S01]  /*e950*/  @!P0 FMUL R15, R15, 16777216 ;  /* 0x4b8000000f0f8820 */ /* 0x000fe20000400000 */
[----:B------:R-:W-:Y:S01]  /*e960*/  @P1 FMUL R13, R13, 0.25 ;  /* 0x3e8000000d0d1820 */ /* 0x000fe20000400000 */
[----:B------:R-:W-:Y:S01]  /*e970*/  @P1 FMUL R14, R14, 0.25 ;  /* 0x3e8000000e0e1820 */ /* 0x000fe20000400000 */
[----:B------:R-:W-:Y:S01]  /*e980*/  @P1 FMUL R4, R4, 0.25 ;  /* 0x3e80000004041820 */ /* 0x000fe20000400000 */
[----:B------:R-:W-:Y:S01]  /*e990*/  @P1 FMUL R5, R5, 0.25 ;  /* 0x3e80000005051820 */ /* 0x000fe20000400000 */
[----:B------:R-:W-:Y:S01]  /*e9a0*/  @!P0 FMUL R6, R6, 16777216 ;  /* 0x4b80000006068820 */ /* 0x000fe20000400000 */
[----:B------:R-:W-:Y:S01]  /*e9b0*/  @!P0 FMUL R7, R7, 16777216 ;  /* 0x4b80000007078820 */ /* 0x000fe20000400000 */
[----:B------:R-:W-:Y:S01]  /*e9c0*/  @!P0 FMUL R9, R9, 16777216 ;  /* 0x4b80000009098820 */ /* 0x000fe20000400000 */
[----:B---3--:R-:W-:Y:S01]  /*e9d0*/  FMUL R45, R23, R15 ;  /* 0x0000000f172d7220 */ /* 0x008fe20000400000 */
[----:B------:R-:W-:Y:S01]  /*e9e0*/  @!P0 FMUL R13, R13, 16777216 ;  /* 0x4b8000000d0d8820 */ /* 0x000fe20000400000 */
[----:B------:R-:W-:Y:S01]  /*e9f0*/  @!P0 FMUL R14, R14, 16777216 ;  /* 0x4b8000000e0e8820 */ /* 0x000fe20000400000 */
[----:B------:R-:W-:-:S02]  /*ea00*/  IMAD R15, R51, 0xc, RZ ;  /* 0x0000000c330f7824 */ /* 0x000fc400078e02ff */
[----:B------:R-:W-:Y:S01]  /*ea10*/  @P1 FMUL R12, R12, 0.25 ;  /* 0x3e8000000c0c1820 */ /* 0x000fe20000400000 */
[----:B------:R-:W-:Y:S01]  /*ea20*/  @!P0 FMUL R4, R4, 16777216 ;  /* 0x4b80000004048820 */ /* 0x000fe20000400000 */
[----:B------:R-:W-:Y:S01]  /*ea30*/  @!P0 FMUL R5, R5, 16777216 ;  /* 0x4b80000005058820 */ /* 0x000fe20000400000 */
[----:B------:R-:W-:Y:S01]  /*ea40*/  @P1 FMUL R16, R16, 0.25 ;  /* 0x3e80000010101820 */ /* 0x000fe20000400000 */
[C---:B------:R-:W-:Y:S01]  /*ea50*/  FMUL R6, R23.reuse, R6 ;  /* 0x0000000617067220 */ /* 0x040fe20000400000 */
[C---:B------:R-:W-:Y:S01]  /*ea60*/  FMUL R7, R23.reuse, R7 ;  /* 0x0000000717077220 */ /* 0x040fe20000400000 */
[C---:B------:R-:W-:Y:S01]  /*ea70*/  FMUL R39, R23.reuse, R9 ;  /* 0x0000000917277220 */ /* 0x040fe20000400000 */
[C---:B------:R-:W-:Y:S01]  /*ea80*/  FMUL R43, R23.reuse, R13 ;  /* 0x0000000d172b7220 */ /* 0x040fe20000400000 */
[----:B------:R-:W-:Y:S01]  /*ea90*/  FMUL R42, R23, R14 ;  /* 0x0000000e172a7220 */ /* 0x000fe20000400000 */
[C---:B------:R-:W-:Y:S02]  /*eaa0*/  IMAD R9, R51.reuse, 0x6, RZ ;  /* 0x0000000633097824 */ /* 0x040fe400078e02ff */
[----:B------:R-:W-:Y:S01]  /*eab0*/  @P1 FMUL R8, R8, 0.25 ;  /* 0x3e80000008081820 */ /* 0x000fe20000400000 */
[----:B------:R-:W-:Y:S01]  /*eac0*/  @!P0 FMUL R12, R12, 16777216 ;  /* 0x4b8000000c0c8820 */ /* 0x000fe20000400000 */
[----:B------:R-:W-:Y:S01]  /*ead0*/  IMAD R13, R51, 0xa, RZ ;  /* 0x0000000a330d7824 */ /* 0x000fe200078e02ff */
[----:B------:R-:W-:Y:S01]  /*eae0*/  IADD3 R14, P6, PT, R15, R20, RZ ;  /* 0x000000140f0e7210 */ /* 0x000fe20007fde0ff */
[C---:B------:R-:W-:Y:S01]  /*eaf0*/  FMUL R4, R23.reuse, R4 ;  /* 0x0000000417047220 */ /* 0x040fe20000400000 */
[----:B------:R-:W-:Y:S01]  /*eb00*/  FMUL R5, R23, R5 ;  /* 0x0000000517057220 */ /* 0x000fe20000400000 */
[----:B------:R-:W-:Y:S01]  /*eb10*/  @!P0 FMUL R16, R16, 16777216 ;  /* 0x4b80000010108820 */ /* 0x000fe20000400000 */
[----:B------:R-:W-:Y:S01]  /*eb20*/  F2FP.BF16.F32.PACK_AB R48, R7, R6 ;  /* 0x000000060730723e */ /* 0x000fe200000010ff */
[----:B------:R-:W-:Y:S01]  /*eb30*/  @P1 FMUL R10, R10, 0.25 ;  /* 0x3e8000000a0a1820 */ /* 0x000fe20000400000 */
[-C--:B------:R-:W-:Y:S01]  /*eb40*/  LEA.HI.X.SX32 R29, R15, R21.reuse, 0x1, P4 ;  /* 0x000000150f1d7211 */ /* 0x080fe200020f0eff */
[----:B------:R-:W-:Y:S01]  /*eb50*/  @P1 FMUL R11, R11, 0.25 ;  /* 0x3e8000000b0b1820 */ /* 0x000fe20000400000 */
[----:B------:R-:W-:Y:S01]  /*eb60*/  @P1 FMUL R17, R17, 0.25 ;  /* 0x3e80000011111820 */ /* 0x000fe20000400000 */
[----:B------:R-:W-:Y:S01]  /*eb70*/  @P1 FMUL R18, R18, 0.25 ;  /* 0x3e80000012121820 */ /* 0x000fe20000400000 */
[----:B------:R-:W-:Y:S01]  /*eb80*/  @P1 FMUL R19, R19, 0.25 ;  /* 0x3e80000013131820 */ /* 0x000fe20000400000 */
[----:B------:R-:W-:Y:S01]  /*eb90*/  @!P0 FMUL R8, R8, 16777216 ;  /* 0x4b80000008088820 */ /* 0x000fe20000400000 */
[----:B------:R-:W-:Y:S01]  /*eba0*/  FMUL R40, R23, R12 ;  /* 0x0000000c17287220 */ /* 0x000fe20000400000 */
[----:B------:R-:W-:Y:S01]  /*ebb0*/  IMAD R7, R51, 0x5, RZ ;  /* 0x0000000533077824 */ /* 0x000fe200078e02ff */
[-C--:B------:R-:W-:Y:S01]  /*ebc0*/  LEA.HI.X.SX32 R15, R9, R21.reuse, 0x1, P6 ;  /* 0x00000015090f7211 */ /* 0x080fe200030f0eff */
[----:B------:R-:W-:Y:S01]  /*ebd0*/  FMUL R44, R23, R16 ;  /* 0x00000010172c7220 */ /* 0x000fe20000400000 */
[C---:B------:R-:W-:Y:S01]  /*ebe0*/  IADD3 R12, P6, PT, R13.reuse, R20, RZ ;  /* 0x000000140d0c7210 */ /* 0x040fe20007fde0ff */
[----:B------:R-:W-:Y:S01]  /*ebf0*/  @!P0 FMUL R10, R10, 16777216 ;  /* 0x4b8000000a0a8820 */ /* 0x000fe20000400000 */
[-C--:B------:R-:W-:Y:S01]  /*ec00*/  LEA.HI.X.SX32 R25, R13, R21.reuse, 0x1, P3 ;  /* 0x000000150d197211 */ /* 0x080fe200018f0eff */
[----:B------:R-:W-:Y:S01]  /*ec10*/  @!P0 FMUL R11, R11, 16777216 ;  /* 0x4b8000000b0b8820 */ /* 0x000fe20000400000 */
[----:B------:R-:W-:Y:S01]  /*ec20*/  F2FP.BF16.F32.PACK_AB R46, R5, R4 ;  /* 0x00000004052e723e */ /* 0x000fe200000010ff */
[----:B------:R-:W-:Y:S01]  /*ec30*/  @!P0 FMUL R17, R17, 16777216 ;  /* 0x4b80000011118820 */ /* 0x000fe20000400000 */
[----:B------:R-:W-:Y:S01]  /*ec40*/  IADD3 R16, P3, PT, R33, R20, RZ ;  /* 0x0000001421107210 */ /* 0x000fe20007f7e0ff */
[----:B------:R-:W-:Y:S01]  /*ec50*/  @!P0 FMUL R18, R18, 16777216 ;  /* 0x4b80000012128820 */ /* 0x000fe20000400000 */
[----:B------:R-:W-:Y:S01]  /*ec60*/  @!P0 FMUL R19, R19, 16777216 ;  /* 0x4b80000013138820 */ /* 0x000fe20000400000 */
[----:B------:R-:W-:Y:S01]  /*ec70*/  FMUL R36, R23, R8 ;  /* 0x0000000817247220 */ /* 0x000fe20000400000 */
[----:B------:R-:W-:Y:S01]  /*ec80*/  IMAD R5, R51, 0x3, RZ ;  /* 0x0000000333057824 */ /* 0x000fe200078e02ff */
[----:B------:R-:W-:Y:S01]  /*ec90*/  LEA.HI.X.SX32 R33, R33, R21, 0x1, P5 ;  /* 0x0000001521217211 */ /* 0x000fe200028f0eff */
[----:B------:R-:W-:Y:S01]  /*eca0*/  STG.E.U16 desc[UR26][R20.64], R46 ;  /* 0x0000002e14007986 */ /* 0x000fe2000c10151a */
[-C--:B------:R-:W-:Y:S01]  /*ecb0*/  IADD3 R8, P0, PT, R9, R20.reuse, RZ ;  /* 0x0000001409087210 */ /* 0x080fe20007f1e0ff */
[----:B------:R-:W-:Y:S01]  /*ecc0*/  FMUL R47, R23, R17 ;  /* 0x00000011172f7220 */ /* 0x000fe20000400000 */
[----:B------:R-:W-:Y:S01]  /*ecd0*/  LEA.HI.X.SX32 R13, R7, R21, 0x1, P6 ;  /* 0x00000015070d7211 */ /* 0x000fe200030f0eff */
[C---:B------:R-:W-:Y:S01]  /*ece0*/  IMAD R17, R51.reuse, 0x7, RZ ;  /* 0x0000000733117824 */ /* 0x040fe200078e02ff */
[----:B------:R-:W-:Y:S01]  /*ecf0*/  LEA R6, P5, R51, R20, 0x2 ;  /* 0x0000001433067211 */ /* 0x000fe200078a10ff */
[----:B------:R-:W-:Y:S01]  /*ed00*/  FMUL R38, R23, R10 ;  /* 0x0000000a17267220 */ /* 0x000fe20000400000 */
[----:B------:R-:W-:Y:S01]  /*ed10*/  IADD3 R4, P6, PT, R3, R20, RZ ;  /* 0x0000001403047210 */ /* 0x000fe20007fde0ff */
[----:B------:R-:W-:Y:S01]  /*ed20*/  FMUL R41, R23, R11 ;  /* 0x0000000b17297220 */ /* 0x000fe20000400000 */
[-C--:B------:R-:W-:Y:S01]  /*ed30*/  LEA.HI.X.SX32 R9, R5, R21.reuse, 0x1, P0 ;  /* 0x0000001505097211 */ /* 0x080fe200000f0eff */
[----:B------:R-:W-:Y:S01]  /*ed40*/  IMAD.SHL.U32 R11, R51, 0x4, RZ ;  /* 0x00000004330b7824 */ /* 0x000fe200078e00ff */
[-C--:B------:R-:W-:Y:S01]  /*ed50*/  LEA.HI.X.SX32 R7, R3, R21.reuse, 0x1, P5 ;  /* 0x0000001503077211 */ /* 0x080fe200028f0eff */
[----:B------:R-:W-:Y:S01]  /*ed60*/  FMUL R0, R23, R18 ;  /* 0x0000001217007220 */ /* 0x000fe20000400000 */
[----:B------:R-:W-:Y:S01]  /*ed70*/  LEA.HI.X.SX32 R5, R51, R21, 0x1, P6 ;  /* 0x0000001533057211 */ /* 0x000fe200030f0eff */
[----:B------:R-:W-:Y:S01]  /*ed80*/  FMUL R49, R23, R19 ;  /* 0x0000001317317220 */ /* 0x000fe20000400000 */
[----:B------:R-:W-:Y:S01]  /*ed90*/  PRMT R3, R46, 0x7632, R3 ;  /* 0x000076322e037816 */ /* 0x000fe20000000003 */
[----:B------:R-:W-:Y:S01]  /*eda0*/  IMAD R23, R51, 0x9, RZ ;  /* 0x0000000933177824 */ /* 0x000fe200078e02ff */
[----:B------:R-:W-:Y:S01]  /*edb0*/  LEA.HI.X.SX32 R17, R17, R21, 0x1, P3 ;  /* 0x0000001511117211 */ /* 0x000fe200018f0eff */
[C---:B------:R-:W-:Y:S01]  /*edc0*/  IMAD.SHL.U32 R19, R51.reuse, 0x8, RZ ;  /* 0x0000000833137824 */ /* 0x040fe200078e00ff */
[----:B------:R-:W-:Y:S01]  /*edd0*/  LEA R10, P3, R51, R20, 0x3 ;  /* 0x00000014330a7211 */ /* 0x000fe200078618ff */
[----:B------:R0:W-:Y:S01]  /*ede0*/  STG.E.U16 desc[UR26][R4.64], R3 ;  /* 0x0000000304007986 */ /* 0x0001e2000c10151a */
[----:B------:R-:W-:-:S02]  /*edf0*/  F2FP.BF16.F32.PACK_AB R36, R39, R36 ;  /* 0x000000242724723e */ /* 0x000fc400000010ff */
[----:B------:R-:W-:Y:S01]  /*ee00*/  F2FP.BF16.F32.PACK_AB R38, R41, R38 ;  /* 0x000000262926723e */ /* 0x000fe200000010ff */
[----:B------:R2:W-:Y:S01]  /*ee10*/  STG.E.U16 desc[UR26][R6.64], R48 ;  /* 0x0000003006007986 */ /* 0x0005e2000c10151a */
[-C--:B------:R-:W-:Y:S02]  /*ee20*/  LEA.HI.X.SX32 R11, R11, R21.reuse, 0x1, P3 ;  /* 0x000000150b0b7211 */ /* 0x080fe400018f0eff */
[----:B------:R-:W-:Y:S02]  /*ee30*/  LEA.HI.X.SX32 R23, R23, R21, 0x1, P2 ;  /* 0x0000001517177211 */ /* 0x000fe400010f0eff */
[----:B------:R-:W-:Y:S02]  /*ee40*/  LEA R18, P2, R51, R20, 0x4 ;  /* 0x0000001433127211 */ /* 0x000fe400078420ff */
[----:B------:R-:W-:Y:S01]  /*ee50*/  F2FP.BF16.F32.PACK_AB R40, R43, R40 ;  /* 0x000000282b28723e */ /* 0x000fe200000010ff */
[----:B0-----:R-:W-:Y:S01]  /*ee60*/  IMAD.HI R4, R2, 0x4, RZ ;  /* 0x0000000402047827 */ /* 0x001fe200078e02ff */
[----:B------:R-:W-:-:S02]  /*ee70*/  PRMT R5, R48, 0x7632, R5 ;  /* 0x0000763230057816 */ /* 0x000fc40000000005 */
[----:B------:R-:W-:Y:S01]  /*ee80*/  PRMT R3, R38, 0x7632, R3 ;  /* 0x0000763226037816 */ /* 0x000fe20000000003 */
[----:B--2---:R-:W0:Y:S01]  /*ee90*/  LDC.64 R6, c[0x0][0x3a0] ;  /* 0x0000e800ff067b82 */ /* 0x004e220000000a00 */
[-C--:B------:R-:W-:Y:S01]  /*eea0*/  IADD3 R26, P1, PT, R53, R20.reuse, RZ ;  /* 0x00000014351a7210 */ /* 0x080fe20007f3e0ff */
[----:B------:R2:W-:Y:S01]  /*eeb0*/  STG.E.U16 desc[UR26][R8.64], R5 ;  /* 0x0000000508007986 */ /* 0x0005e2000c10151a */
[----:B------:R-:W-:Y:S02]  /*eec0*/  IADD3 R34, P0, PT, R61, R20, RZ ;  /* 0x000000143d227210 */ /* 0x000fe40007f1e0ff */
[----:B------:R-:W-:Y:S01]  /*eed0*/  F2FP.BF16.F32.PACK_AB R42, R45, R42 ;  /* 0x0000002a2d2a723e */ /* 0x000fe200000010ff */
[----:B------:R3:W-:Y:S01]  /*eee0*/  STG.E.U16 desc[UR26][R10.64], R36 ;  /* 0x000000240a007986 */ /* 0x0007e2000c10151a */
[----:B------:R-:W-:Y:S02]  /*eef0*/  LEA.HI.X.SX32 R19, R19, R21, 0x1, P2 ;  /* 0x0000001513137211 */ /* 0x000fe400010f0eff */
[----:B------:R-:W-:-:S02]  /*ef00*/  IADD3 R30, P4, PT, R57, R20, RZ ;  /* 0x00000014391e7210 */ /* 0x000fc40007f9e0ff */
[----:B------:R-:W-:Y:S02]  /*ef10*/  F2FP.BF16.F32.PACK_AB R44, R47, R44 ;  /* 0x0000002c2f2c723e */ /* 0x000fe400000010ff */
[-C--:B------:R-:W-:Y:S02]  /*ef20*/  LEA.HI.X.SX32 R27, R27, R21.reuse, 0x1, P1 ;  /* 0x000000151b1b7211 */ /* 0x080fe400008f0eff */
[----:B--2---:R-:W-:Y:S02]  /*ef30*/  PRMT R9, R36, 0x7632, R9 ;  /* 0x0000763224097816 */ /* 0x004fe40000000009 */
[----:B------:R-:W-:Y:S02]  /*ef40*/  LEA.HI.X.SX32 R35, R35, R21, 0x1, P0 ;  /* 0x0000001523237211 */ /* 0x000fe400000f0eff */
[----:B---3--:R-:W-:Y:S01]  /*ef50*/  PRMT R11, R40, 0x7632, R11 ;  /* 0x00007632280b7816 */ /* 0x008fe2000000000b */
[----:B------:R2:W-:Y:S01]  /*ef60*/  STG.E.U16 desc[UR26][R12.64], R9 ;  /* 0x000000090c007986 */ /* 0x0005e2000c10151a */
[----:B------:R-:W-:-:S02]  /*ef70*/  F2FP.BF16.F32.PACK_AB R0, R49, R0 ;  /* 0x000000003100723e */ /* 0x000fc400000010ff */
[----:B------:R-:W-:Y:S01]  /*ef80*/  LEA.HI.X.SX32 R31, R31, R21, 0x1, P4 ;  /* 0x000000151f1f7211 */ /* 0x000fe200020f0eff */
[----:B------:R3:W-:Y:S04]  /*ef90*/  STG.E.U16 desc[UR26][R14.64], R38 ;  /* 0x000000260e007986 */ /* 0x0007e8000c10151a */
[----:B------:R4:W-:Y:S01]  /*efa0*/  STG.E.U16 desc[UR26][R16.64], R3 ;  /* 0x0000000310007986 */ /* 0x0009e2000c10151a */
[----:B--2---:R-:W-:-:S03]  /*efb0*/  PRMT R13, R42, 0x7632, R13 ;  /* 0x000076322a0d7816 */ /* 0x004fc6000000000d */
[----:B------:R2:W-:Y:S01]  /*efc0*/  STG.E.U16 desc[UR26][R18.64], R40 ;  /* 0x0000002812007986 */ /* 0x0005e2000c10151a */
[----:B---3--:R-:W-:-:S03]  /*efd0*/  PRMT R15, R44, 0x7632, R15 ;  /* 0x000076322c0f7816 */ /* 0x008fc6000000000f */
[----:B------:R2:W-:Y:S01]  /*efe0*/  STG.E.U16 desc[UR26][R22.64], R11 ;  /* 0x0000000b16007986 */ /* 0x0005e2000c10151a */
[----:B----4-:R-:W-:-:S03]  /*eff0*/  IMAD.SHL.U32 R3, R2, 0x4, RZ ;  /* 0x0000000402037824 */ /* 0x010fc600078e00ff */
[----:B------:R2:W-:Y:S01]  /*f000*/  STG.E.U16 desc[UR26][R24.64], R42 ;  /* 0x0000002a18007986 */ /* 0x0005e2000c10151a */
[----:B------:R-:W-:Y:S02]  /*f010*/  PRMT R17, R0, 0x7632, R17 ;  /* 0x0000763200117816 */ /* 0x000fe40000000011 */
[----:B0-----:R-:W-:Y:S01]  /*f020*/  IADD3 R2, P0, P1, R3, UR6, R6 ;  /* 0x0000000603027c10 */ /* 0x001fe2000f91e006 */
[----:B------:R2:W-:Y:S03]  /*f030*/  STG.E.U16 desc[UR26][R26.64], R13 ;  /* 0x0000000d1a007986 */ /* 0x0005e6000c10151a */
[----:B------:R-:W-:Y:S01]  /*f040*/  IADD3.X R3, PT, PT, R4, UR5, R7, P0, P1 ;  /* 0x0000000504037c10 */ /* 0x000fe200087e2407 */
[----:B------:R2:W-:Y:S04]  /*f050*/  STG.E.U16 desc[UR26][R28.64], R44 ;  /* 0x0000002c1c007986 */ /* 0x0005e8000c10151a */
[----:B------:R2:W-:Y:S04]  /*f060*/  STG.E.U16 desc[UR26][R30.64], R15 ;  /* 0x0000000f1e007986 */ /* 0x0005e8000c10151a */
[----:B------:R2:W-:Y:S04]  /*f070*/  STG.E.U16 desc[UR26][R32.64], R0 ;  /* 0x0000000020007986 */ /* 0x0005e8000c10151a */
[----:B------:R2:W-:Y:S04]  /*f080*/  STG.E.U16 desc[UR26][R34.64], R17 ;  /* 0x0000001122007986 */ /* 0x0005e8000c10151a */
[----:B------:R2:W-:Y:S01]  /*f090*/  STG.E desc[UR26][R2.64], R37 ;  /* 0x0000002502007986 */ /* 0x0005e2000c10191a */
[----:B-1----:R-:W-:Y:S06]  /*f0a0*/  BAR.SYNC.DEFER_BLOCKING 0x0 ;  /* 0x0000000000007b1d */ /* 0x002fec0000010000 */
[----:B------:R-:W-:Y:S05]  /*f0b0*/  BRA.U UP0, `(.L_x_20) ;  /* 0x0000000100a07547 */ /* 0x000fea000b800000 */
[----:B------:R-:W0:Y:S01]  /*f0c0*/  S2UR UR5, SR_CgaCtaId ;  /* 0x00000000000579c3 */ /* 0x000e220000008800 */
[----:B------:R-:W-:Y:S01]  /*f0d0*/  NOP ;  /* 0x0000000000007918 */ /* 0x000fe20000000000 */
[----:B------:R-:W-:Y:S01]  /*f0e0*/  UMOV UR4, 0x50 ;  /* 0x0000005000047882 */ /* 0x000fe20000000000 */
[----:B--2---:R-:W-:Y:S02]  /*f0f0*/  IMAD.U32 R0, RZ, RZ, UR10 ;  /* 0x0000000aff007e24 */ /* 0x004fe4000f8e00ff */
[----:B------:R-:W-:Y:S02]  /*f100*/  IMAD.MOV.U32 R3, RZ, RZ, 0xff ;  /* 0x000000ffff037424 */ /* 0x000fe400078e00ff */
[----:B------:R-:W-:Y:S01]  /*f110*/  IMAD.MOV.U32 R7, RZ, RZ, 0x1 ;  /* 0x00000001ff077424 */ /* 0x000fe200078e00ff */
[----:B------:R-:W-:-:S04]  /*f120*/  LOP3.LUT R0, R0, 0xffff, RZ, 0xc0, !PT ;  /* 0x0000ffff00007812 */ /* 0x000fc800078ec0ff */
[----:B------:R-:W-:-:S05]  /*f130*/  SHF.R.U32.HI R0, RZ, 0x5, R0 ;  /* 0x00000005ff007819 */ /* 0x000fca0000011600 */
[----:B------:R-:W-:Y:S01]  /*f140*/  VIADD R2, R0, 0x10 ;  /* 0x0000001000027836 */ /* 0x000fe20000000000 */
[----:B------:R-:W-:Y:S01]  /*f150*/  SHF.L.U32 R0, R3, R0, RZ ;  /* 0x0000000003007219 */ /* 0x000fe200000006ff */
[----:B0-----:R-:W-:-:S03]  /*f160*/  ULEA UR6, UR5, UR4, 0x18 ;  /* 0x0000000405067291 */ /* 0x001fc6000f8ec0ff */
[----:B------:R-:W-:-:S04]  /*f170*/  SHF.L.U32 R3, R7, R2, RZ ;  /* 0x0000000207037219 */ /* 0x000fc800000006ff */
[----:B------:R-:W-:Y:S02]  /*f180*/  LOP3.LUT R0, R3, R0, RZ, 0xfc, !PT ;  /* 0x0000000003007212 */ /* 0x000fe400078efcff */
[----:B------:R-:W0:Y:S02]  /*f190*/  LDS R5, [UR6] ;  /* 0x00000006ff057984 */ /* 0x000e240008000800 */
[C---:B------:R-:W-:Y:S02]  /*f1a0*/  LOP3.LUT R2, R0.reuse, 0xffff, RZ, 0xc0, !PT ;  /* 0x0000ffff00027812 */ /* 0x040fe400078ec0ff */
[----:B0-----:R-:W-:-:S04]  /*f1b0*/  LOP3.LUT R3, R0, 0xffff, R5, 0x80, !PT ;  /* 0x0000ffff00037812 */ /* 0x001fc800078e8005 */
[----:B------:R-:W-:-:S13]  /*f1c0*/  ISETP.NE.AND P0, PT, R3, R2, PT ;  /* 0x000000020300720c */ /* 0x000fda0003f05270 */
[----:B------:R-:W-:Y:S05]  /*f1d0*/  @P0 BRA `(.L_x_21) ;  /* 0x0000000000500947 */ /* 0x000fea0003800000 */
[----:B------:R-:W-:Y:S02]  /*f1e0*/  SHF.R.U32.HI R5, RZ, 0x10, R5 ;  /* 0x00000010ff057819 */ /* 0x000fe40000011605 */
[----:B------:R-:W-:-:S04]  /*f1f0*/  SHF.R.U32.HI R2, RZ, 0x10, R0 ;  /* 0x00000010ff027819 */ /* 0x000fc80000011600 */
[----:B------:R-:W-:-:S04]  /*f200*/  LOP3.LUT R5, R5, R2, RZ, 0xc0, !PT ;  /* 0x0000000205057212 */ /* 0x000fc800078ec0ff */
[----:B------:R-:W-:-:S13]  /*f210*/  ISETP.NE.AND P0, PT, R5, R2, PT ;  /* 0x000000020500720c */ /* 0x000fda0003f05270 */
[----:B------:R-:W-:Y:S05]  /*f220*/  @P0 BRA `(.L_x_22) ;  /* 0x0000000000300947 */ /* 0x000fea0003800000 */
[----:B------:R-:W-:Y:S01]  /*f230*/  R2UR UR4, R0 ;  /* 0x00000000000472ca */ /* 0x000fe200000e0000 */
[----:B------:R-:W-:Y:S01]  /*f240*/  VOTEU.ANY UR5, UPT, PT ;  /* 0x0000000000057886 */ /* 0x000fe200038e0100 */
[----:B------:R-:W0:Y:S01]  /*f250*/  S2R R0, SR_LANEID ;  /* 0x0000000000007919 */ /* 0x000e220000000000 */
[----:B------:R-:W-:-:S10]  /*f260*/  UFLO.U32 UR5, UR5 ;  /* 0x00000005000572bd */ /* 0x000fd400080e0000 */
[----:B------:R-:W-:-:S06]  /*f270*/  ULOP3.LUT UR4, URZ, UR4, URZ, 0x33, !UPT ;  /* 0x00000004ff047292 */ /* 0x000fcc000f8e33ff */
[----:B------:R-:W-:-:S04]  /*f280*/  IMAD.U32 R2, RZ, RZ, UR4 ;  /* 0x00000004ff027e24 */ /* 0x000fc8000f8e00ff */
[----:B------:R-:W1:Y:S02]  /*f290*/  REDUX UR7, R2 ;  /* 0x00000000020773c4 */ /* 0x000e640000000000 */
[----:B------:R3:W-:Y:S01]  /*f2a0*/  UTCATOMSWS.AND URZ, UR4 ;  /* 0x0000000400ff79e3 */ /* 0x0007e20008000000 */
[----:B0-----:R-:W-:Y:S01]  /*f2b0*/  ISETP.EQ.U32.AND P0, PT, R0, UR5, PT ;  /* 0x0000000500007c0c */ /* 0x001fe2000bf02070 */
[----:B-1----:R-:W-:-:S12]  /*f2c0*/  IMAD.U32 R0, RZ, RZ, UR7 ;  /* 0x00000007ff007e24 */ /* 0x002fd8000f8e00ff */
[----:B------:R3:W-:Y:S01]  /*f2d0*/  @P0 ATOMS.AND RZ, [UR6], R0 ;  /* 0x00000000ffff098c */ /* 0x0007e2000a800006 */
[----:B------:R-:W-:Y:S05]  /*f2e0*/  BRA `(.L_x_20) ;  /* 0x0000000000147947 */ /* 0x000fea0003800000 */
.L_x_22:
[----:B------:R-:W-:-:S07]  /*f2f0*/  MOV R2, 0xf310 ;  /* 0x0000f31000027802 */ /* 0x000fce0000000f00 */
[----:B------:R-:W-:Y:S05]  /*f300*/  CALL.REL.NOINC `($__internal_0_$__cuda_sm10x_tcgen05_guardrail_trap_col_being_dealloced_not_returned_by_alloc) ;  /* 0x0000000000447944 */ /* 0x000fea0003c00000 */
[----:B------:R-:W-:Y:S05]  /*f310*/  BRA `(.L_x_20) ;  /* 0x0000000000087947 */ /* 0x000fea0003800000 */
.L_x_21:
[----:B------:R-:W-:-:S07]  /*f320*/  MOV R2, 0xf340 ;  /* 0x0000f34000027802 */ /* 0x000fce0000000f00 */
[----:B------:R-:W-:Y:S05]  /*f330*/  CALL.REL.NOINC `($__internal_2_$__cuda_sm10x_tcgen05_guardrail_trap_unallocated_columns_being_dealloced) ;  /* 0x0000000000507944 */ /* 0x000fea0003c00000 */
.L_x_20:
[----:B------:R-:W-:Y:S01]  /*f340*/  NOP ;  /* 0x0000000000007918 */ /* 0x000fe20000000000 */
[----:B---3--:R-:W-:Y:S05]  /*f350*/  EXIT ;  /* 0x000000000000794d */ /* 0x008fea0003800000 */
.L_x_8:
[----:B------:R-:W1:Y:S02]  /*f360*/  SYNCS.PHASECHK.TRANS64.TRYWAIT P2, [UR11+0x2000], RZ ;  /* 0x002000ffff0075a7 */ /* 0x000e64000804110b */
[----:B-1----:R-:W-:Y:S05]  /*f370*/  @!P2 BRA `(.L_x_8) ;  /* 0xfffffffc00f8a947 */ /* 0x002fea000383ffff */
[----:B------:R-:W-:Y:S05]  /*f380*/  BRA `(.L_x_7) ;  /* 0xffffff2000e47947 */ /* 0x000fea000383ffff */
.L_x_14:
[----:B------:R-:W1:Y:S02]  /*f390*/  SYNCS.PHASECHK.TRANS64.TRYWAIT P0, [UR11+0x4010], RZ ;  /* 0x004010ffff0075a7 */ /* 0x000e64000800110b */
[----:B-1----:R-:W-:Y:S05]  /*f3a0*/  @!P0 BRA `(.L_x_14) ;  /* 0xfffffffc00f88947 */ /* 0x002fea000383ffff */
[----:B------:R-:W-:Y:S05]  /*f3b0*/  BRA `(.L_x_23) ;  /* 0xffffff8800cc7947 */ /* 0x000fea000383ffff */
.L_x_15:
[----:B------:R-:W0:Y:S02]  /*f3c0*/  SYNCS.PHASECHK.TRANS64.TRYWAIT P0, [UR14], R70 ;  /* 0x00000046ff0075a7 */ /* 0x000e24000800110e */
[----:B0-----:R-:W-:Y:S05]  /*f3d0*/  @!P0 BRA `(.L_x_15) ;  /* 0xfffffffc00f88947 */ /* 0x001fea000383ffff */
[----:B------:R-:W-:Y:S05]  /*f3e0*/  BRA `(.L_x_24) ;  /* 0xffffffd000547947 */ /* 0x000fea000383ffff */
.L_x_19:
[----:B------:R-:W2:Y:S02]  /*f3f0*/  SYNCS.PHASECHK.TRANS64.TRYWAIT P2, [UR14], R0 ;  /* 0x00000000ff0075a7 */ /* 0x000ea4000804110e */
[----:B--2---:R-:W-:Y:S05]  /*f400*/  @!P2 BRA `(.L_x_19) ;  /* 0xfffffffc00f8a947 */ /* 0x004fea000383ffff */
[----:B------:R-:W-:Y:S05]  /*f410*/  BRA `(.L_x_18) ;  /* 0xfffffff000547947 */ /* 0x000fea000383ffff */
        .weak           $__internal_0_$__cuda_sm10x_tcgen05_guardrail_trap_col_being_dealloced_not_returned_by_alloc
        .type           $__internal_0_$__cuda_sm10x_tcgen05_guardrail_trap_col_being_dealloced_not_returned_by_alloc,@function
        .size           $__internal_0_$__cuda_sm10x_tcgen05_guardrail_trap_col_being_dealloced_not_returned_by_alloc,($__internal_1_$__cuda_sm10x_tcgen05_guardrail_trap_phase_invalid_during_alloc - $__internal_0_$__cuda_sm10x_tcgen05_guardrail_trap_col_being_dealloced_not_returned_by_alloc)
$__internal_0_$__cuda_sm10x_tcgen05_guardrail_trap_col_being_dealloced_not_returned_by_alloc:
[----:B------:R-:W-:Y:S05]  /*f420*/  BPT.TRAP 0x1 ;  /* 0x000000040000795c */ /* 0x000fea0000300000 */
[----:B------:R-:W-:-:S04]  /*f430*/  IMAD.MOV.U32 R3, RZ, RZ, 0x0 ;  /* 0x00000000ff037424 */ /* 0x000fc800078e00ff */
[----:B------:R-:W-:Y:S05]  /*f440*/  RET.REL.NODEC R2 `(attn_fwd) ;  /* 0xffffff0802ec7950 */ /* 0x000fea0003c3ffff */
        .weak           $__internal_1_$__cuda_sm10x_tcgen05_guardrail_trap_phase_invalid_during_alloc
        .type           $__internal_1_$__cuda_sm10x_tcgen05_guardrail_trap_phase_invalid_during_alloc,@function
        .size           $__internal_1_$__cuda_sm10x_tcgen05_guardrail_trap_phase_invalid_during_alloc,($__internal_2_$__cuda_sm10x_tcgen05_guardrail_trap_unallocated_columns_being_dealloced - $__internal_1_$__cuda_sm10x_tcgen05_guardrail_trap_phase_invalid_during_alloc)
$__internal_1_$__cuda_sm10x_tcgen05_guardrail_trap_phase_invalid_during_alloc:
[----:B------:R-:W-:Y:S05]  /*f450*/  BPT.TRAP 0x1 ;  /* 0x000000040000795c */ /* 0x000fea0000300000 */
[----:B------:R-:W-:-:S04]  /*f460*/  IMAD.MOV.U32 R3, RZ, RZ, 0x0 ;  /* 0x00000000ff037424 */ /* 0x000fc800078e00ff */
[----:B------:R-:W-:Y:S05]  /*f470*/  RET.REL.NODEC R2 `(attn_fwd) ;  /* 0xffffff0802e07950 */ /* 0x000fea0003c3ffff */
        .weak           $__internal_2_$__cuda_sm10x_tcgen05_guardrail_trap_unallocated_columns_being_dealloced
        .type           $__internal_2_$__cuda_sm10x_tcgen05_guardrail_trap_unallocated_columns_being_dealloced,@function
        .size           $__internal_2_$__cuda_sm10x_tcgen05_guardrail_trap_unallocated_columns_being_dealloced,(.L_x_28 - $__internal_2_$__cuda_sm10x_tcgen05_guardrail_trap_unallocated_columns_being_dealloced)
$__internal_2_$__cuda_sm10x_tcgen05_guardrail_trap_unallocated_columns_being_dealloced:
[----:B------:R-:W-:Y:S05]  /*f480*/  BPT.TRAP 0x1 ;  /* 0x000000040000795c */ /* 0x000fea0000300000 */
[----:B------:R-:W-:-:S04]  /*f490*/  IMAD.MOV.U32 R3, RZ, RZ, 0x0 ;  /* 0x00000000ff037424 */ /* 0x000fc800078e00ff */
[----:B------:R-:W-:Y:S05]  /*f4a0*/  RET.REL.NODEC R2 `(attn_fwd) ;  /* 0xffffff0802d47950 */ /* 0x000fea0003c3ffff */
.L_x_25:
[----:B------:R-:W-:-:S00]  /*f4b0*/  BRA `(.L_x_25) ;  /* 0xfffffffc00fc7947 */ /* 0x000fc0000383ffff */
[----:B------:R-:W-:-:S00]  /*f4c0*/  NOP ;  /* 0x0000000000007918 */ /* 0x000fc00000000000 */
        /* <DEDUP_REMOVED lines=11> */
.L_x_28:


//--------------------- .nv.global.init           --------------------------
	.section	.nv.global.init,"aw",@progbits
.nv.global.init:
	.type		_$_str,@object
	.size		_$_str,(.L_3 - _$_str)
_$_str:
        /*0000*/ 	.byte	0x5f, 0x5f, 0x43, 0x55, 0x44, 0x41, 0x5f, 0x46, 0x54, 0x5a, 0x00
.L_3:


//--------------------- .nv.shared.attn_fwd       --------------------------
	.section	.nv.shared.attn_fwd,"aw",@nobits
	.sectionflags	@""
	.align	16
	.zero		1024


//--------------------- .nv.shared.reserved.0     --------------------------
	.section	.nv.shared.reserved.0,"aw",@nobits
	.align	8
	.weak		__nv_reservedSMEM_offset_0_alias
	.size		__nv_reservedSMEM_offset_0_alias, 0, 64
	.other		__nv_reservedSMEM_offset_0_alias,@"STO_CUDA_RESERVED_SHARED STV_DEFAULT"
__nv_reservedSMEM_offset_0_alias:
	.zero		0
.nv.shared.reserved.0:
	.zero		64
	.weak		__nv_reservedSMEM_allocation_phase
	.type		__nv_reservedSMEM_allocation_phase,@object
	.size		__nv_reservedSMEM_allocation_phase,(.L_0 - __nv_reservedSMEM_allocation_phase)
__nv_reservedSMEM_allocation_phase:
	.zero		1
.L_0:
	.zero		7
	.weak		__nv_reservedSMEM_devtool_atexit_pc
	.type		__nv_reservedSMEM_devtool_atexit_pc,@object
	.size		__nv_reservedSMEM_devtool_atexit_pc,(__nv_reservedSMEM_allocation_mask - __nv_reservedSMEM_devtool_atexit_pc)
__nv_reservedSMEM_devtool_atexit_pc:
	.zero		8
	.weak		__nv_reservedSMEM_allocation_mask
	.type		__nv_reservedSMEM_allocation_mask,@object
	.size		__nv_reservedSMEM_allocation_mask,(.L_2 - __nv_reservedSMEM_allocation_mask)
__nv_reservedSMEM_allocation_mask:
	.zero		4
.L_2:


//--------------------- .nv.constant0.attn_fwd    --------------------------
	.section	.nv.constant0.attn_fwd,"a",@progbits
	.sectionflags	@""
	.align	4
.nv.constant0.attn_fwd:
	.zero		1032


//--------------------- SYMBOLS --------------------------

	.type		.nv.reservedSmem.offset0,@object
	.size		.nv.reservedSmem.offset0,0x4
	.type		.nv.reservedSmem.cap,@object
	.size		.nv.reservedSmem.cap,0x4
